	.target	sm_100a

	.elftype	@"ET_EXEC"


//--------------------- .note.nv.tkinfo           --------------------------
	.section	.note.nv.tkinfo,"",@"SHT_NOTE"
	.sectionflags	@"SHF_NOTE_NV_TKINFO"
	.tkinfo
        /*0018*/ 	.word	0x00000002
        /*0030*/ 	.string	""
        /*0030*/ 	.string	"ptxas"
        /*0030*/ 	.string	"Cuda compilation tools, release 13.0, V13.0.88"
        /*0030*/ 	.string	"Build cuda_13.0.r13.0/compiler.36424714_0"
        /*0030*/ 	.string	"-arch sm_100a -m 64 "



//--------------------- .note.nv.cuinfo           --------------------------
	.section	.note.nv.cuinfo,"",@"SHT_NOTE"
	.sectionflags	@"SHF_NOTE_NV_CUINFO"
        /*0018*/ 	.short	0x0002
        /*001a*/ 	.short	0x0064
        /*001c*/ 	.short	0x0082
	.zero		2


//--------------------- .nv.info                  --------------------------
	.section	.nv.info,"",@"SHT_CUDA_INFO"
	.align	4


	//----- nvinfo : EIATTR_REGCOUNT
	.align		4
        /*0000*/ 	.byte	0x04, 0x2f
        /*0002*/ 	.short	(.L_19 - .L_18)
	.align		4
.L_18:
        /*0004*/ 	.word	index@(_ZN7cutlass13device_kernelINS_4gemm6kernel13GemmUniversalIN4cute5tupleIJiiiiEEENS1_10collective13CollectiveMmaINS1_35MainloopSm100TmaUmmaWarpSpecializedILi2ELi2ELi4ENS5_IJNS4_1CILi1EEENSA_ILi2EEESB_EEEEENS5_IJNSA_ILi64EEENSA_ILi128EEESG_EEEfNS5_IJlSB_lEEEfSI_NS4_8TiledMMAINS4_8MMA_AtomIJNS4_17SM100_MMA_TF32_SSINS_10tfloat32_tESM_fLi64ELi128ELNS4_4UMMA5MajorE0ELSO_0ELNSN_7ScaleInE0ELSP_0EEEEEENS4_6LayoutINS5_IJSB_SB_SB_EEENS5_IJNSA_ILi0EEESU_SU_EEEEENS5_IJNS4_10UnderscoreESX_SX_EEEEENS4_23SM90_TMA_LOAD_MULTICASTENS4_14ComposedLayoutINS4_7SwizzleILi3ELi4ELi3EEENS4_18smem_ptr_flag_bitsILi32EEENSS_INS5_IJNSA_ILi8EEENSA_ILi32EEEEEENS5_IJS17_SB_EEEEEEEvNS4_8identityENS4_13SM90_TMA_LOADES1B_vS1C_EENS_8epilogue10collective18CollectiveEpilogueINS1F_23Sm100TmaWarpSpecializedILi4ELi2ELi16ELb1ELb0EEEJSH_NS5_IJNSS_ISF_SB_EENSS_IS17_SB_EEEEEfSI_fSI_NS1F_6fusion15FusionCallbacksIS1J_NS1N_17LinearCombinationIffffLNS_15FloatRoundStyleE2EEESH_S1M_JEEENS4_5SM1004TMEM4LOAD26SM100_TMEM_LOAD_16dp128b8xES1D_S1B_NS4_17SM75_U32x4_LDSM_NENS4_14SM90_TMA_STOREES1B_NS4_17SM90_U32x4_STSM_NENS4_39AutoVectorizingCopyWithAssumedAlignmentILi128EEEEEEvvEEEEvNT_6ParamsE)
        /*0008*/ 	.word	0x00000050


	//----- nvinfo : EIATTR_FRAME_SIZE
	.align		4
.L_19:
        /*000c*/ 	.byte	0x04, 0x11
        /*000e*/ 	.short	(.L_21 - .L_20)
	.align		4
.L_20:
        /*0010*/ 	.word	index@($__internal_2_$__cuda_sm10x_tcgen05_guardrail_trap_unallocated_columns_being_dealloced)
        /*0014*/ 	.word	0x00000000


	//----- nvinfo : EIATTR_FRAME_SIZE
	.align		4
.L_21:
        /*0018*/ 	.byte	0x04, 0x11
        /*001a*/ 	.short	(.L_23 - .L_22)
	.align		4
.L_22:
        /*001c*/ 	.word	index@($__internal_1_$__cuda_sm10x_tcgen05_guardrail_trap_phase_invalid_during_alloc)
        /*0020*/ 	.word	0x00000000


	//----- nvinfo : EIATTR_FRAME_SIZE
	.align		4
.L_23:
        /*0024*/ 	.byte	0x04, 0x11
        /*0026*/ 	.short	(.L_25 - .L_24)
	.align		4
.L_24:
        /*0028*/ 	.word	index@($__internal_0_$__cuda_sm10x_tcgen05_guardrail_trap_col_being_dealloced_not_returned_by_alloc)
        /*002c*/ 	.word	0x00000000


	//----- nvinfo : EIATTR_FRAME_SIZE
	.align		4
.L_25:
        /*0030*/ 	.byte	0x04, 0x11
        /*0032*/ 	.short	(.L_27 - .L_26)
	.align		4
.L_26:
        /*0034*/ 	.word	index@(_ZN7cutlass13device_kernelINS_4gemm6kernel13GemmUniversalIN4cute5tupleIJiiiiEEENS1_10collective13CollectiveMmaINS1_35MainloopSm100TmaUmmaWarpSpecializedILi2ELi2ELi4ENS5_IJNS4_1CILi1EEENSA_ILi2EEESB_EEEEENS5_IJNSA_ILi64EEENSA_ILi128EEESG_EEEfNS5_IJlSB_lEEEfSI_NS4_8TiledMMAINS4_8MMA_AtomIJNS4_17SM100_MMA_TF32_SSINS_10tfloat32_tESM_fLi64ELi128ELNS4_4UMMA5MajorE0ELSO_0ELNSN_7ScaleInE0ELSP_0EEEEEENS4_6LayoutINS5_IJSB_SB_SB_EEENS5_IJNSA_ILi0EEESU_SU_EEEEENS5_IJNS4_10UnderscoreESX_SX_EEEEENS4_23SM90_TMA_LOAD_MULTICASTENS4_14ComposedLayoutINS4_7SwizzleILi3ELi4ELi3EEENS4_18smem_ptr_flag_bitsILi32EEENSS_INS5_IJNSA_ILi8EEENSA_ILi32EEEEEENS5_IJS17_SB_EEEEEEEvNS4_8identityENS4_13SM90_TMA_LOADES1B_vS1C_EENS_8epilogue10collective18CollectiveEpilogueINS1F_23Sm100TmaWarpSpecializedILi4ELi2ELi16ELb1ELb0EEEJSH_NS5_IJNSS_ISF_SB_EENSS_IS17_SB_EEEEEfSI_fSI_NS1F_6fusion15FusionCallbacksIS1J_NS1N_17LinearCombinationIffffLNS_15FloatRoundStyleE2EEESH_S1M_JEEENS4_5SM1004TMEM4LOAD26SM100_TMEM_LOAD_16dp128b8xES1D_S1B_NS4_17SM75_U32x4_LDSM_NENS4_14SM90_TMA_STOREES1B_NS4_17SM90_U32x4_STSM_NENS4_39AutoVectorizingCopyWithAssumedAlignmentILi128EEEEEEvvEEEEvNT_6ParamsE)
        /*0038*/ 	.word	0x00000000


	//----- nvinfo : EIATTR_MIN_STACK_SIZE
	.align		4
.L_27:
        /*003c*/ 	.byte	0x04, 0x12
        /*003e*/ 	.short	(.L_29 - .L_28)
	.align		4
.L_28:
        /*0040*/ 	.word	index@(_ZN7cutlass13device_kernelINS_4gemm6kernel13GemmUniversalIN4cute5tupleIJiiiiEEENS1_10collective13CollectiveMmaINS1_35MainloopSm100TmaUmmaWarpSpecializedILi2ELi2ELi4ENS5_IJNS4_1CILi1EEENSA_ILi2EEESB_EEEEENS5_IJNSA_ILi64EEENSA_ILi128EEESG_EEEfNS5_IJlSB_lEEEfSI_NS4_8TiledMMAINS4_8MMA_AtomIJNS4_17SM100_MMA_TF32_SSINS_10tfloat32_tESM_fLi64ELi128ELNS4_4UMMA5MajorE0ELSO_0ELNSN_7ScaleInE0ELSP_0EEEEEENS4_6LayoutINS5_IJSB_SB_SB_EEENS5_IJNSA_ILi0EEESU_SU_EEEEENS5_IJNS4_10UnderscoreESX_SX_EEEEENS4_23SM90_TMA_LOAD_MULTICASTENS4_14ComposedLayoutINS4_7SwizzleILi3ELi4ELi3EEENS4_18smem_ptr_flag_bitsILi32EEENSS_INS5_IJNSA_ILi8EEENSA_ILi32EEEEEENS5_IJS17_SB_EEEEEEEvNS4_8identityENS4_13SM90_TMA_LOADES1B_vS1C_EENS_8epilogue10collective18CollectiveEpilogueINS1F_23Sm100TmaWarpSpecializedILi4ELi2ELi16ELb1ELb0EEEJSH_NS5_IJNSS_ISF_SB_EENSS_IS17_SB_EEEEEfSI_fSI_NS1F_6fusion15FusionCallbacksIS1J_NS1N_17LinearCombinationIffffLNS_15FloatRoundStyleE2EEESH_S1M_JEEENS4_5SM1004TMEM4LOAD26SM100_TMEM_LOAD_16dp128b8xES1D_S1B_NS4_17SM75_U32x4_LDSM_NENS4_14SM90_TMA_STOREES1B_NS4_17SM90_U32x4_STSM_NENS4_39AutoVectorizingCopyWithAssumedAlignmentILi128EEEEEEvvEEEEvNT_6ParamsE)
        /*0044*/ 	.word	0x00000000
.L_29:


//--------------------- .nv.compat                --------------------------
	.section	.nv.compat,"",@"SHT_CUDA_COMPAT_INFO"
	.align	4
        /*0000*/ 	.byte	0x02, 0x09, 0x01, 0x00, 0x02, 0x02, 0x02, 0x00, 0x02, 0x05, 0x05, 0x00, 0x03, 0x07, 0x01, 0x01
        /*0010*/ 	.byte	0x02, 0x03, 0x01, 0x00, 0x02, 0x06, 0x01, 0x00, 0x04, 0x0b, 0x08, 0x00, 0x09, 0x00, 0x00, 0x00
        /*0020*/ 	.byte	0x00, 0x00, 0x00, 0x00


//--------------------- .nv.info._ZN7cutlass13device_kernelINS_4gemm6kernel13GemmUniversalIN4cute5tupleIJiiiiEEENS1_10collective13CollectiveMmaINS1_35MainloopSm100TmaUmmaWarpSpecializedILi2ELi2ELi4ENS5_IJNS4_1CILi1EEENSA_ILi2EEESB_EEEEENS5_IJNSA_ILi64EEENSA_ILi128EEESG_EEEfNS5_IJlSB_lEEEfSI_NS4_8TiledMMAINS4_8MMA_AtomIJNS4_17SM100_MMA_TF32_SSINS_10tfloat32_tESM_fLi64ELi128ELNS4_4UMMA5MajorE0ELSO_0ELNSN_7ScaleInE0ELSP_0EEEEEENS4_6LayoutINS5_IJSB_SB_SB_EEENS5_IJNSA_ILi0EEESU_SU_EEEEENS5_IJNS4_10UnderscoreESX_SX_EEEEENS4_23SM90_TMA_LOAD_MULTICASTENS4_14ComposedLayoutINS4_7SwizzleILi3ELi4ELi3EEENS4_18smem_ptr_flag_bitsILi32EEENSS_INS5_IJNSA_ILi8EEENSA_ILi32EEEEEENS5_IJS17_SB_EEEEEEEvNS4_8identityENS4_13SM90_TMA_LOADES1B_vS1C_EENS_8epilogue10collective18CollectiveEpilogueINS1F_23Sm100TmaWarpSpecializedILi4ELi2ELi16ELb1ELb0EEEJSH_NS5_IJNSS_ISF_SB_EENSS_IS17_SB_EEEEEfSI_fSI_NS1F_6fusion15FusionCallbacksIS1J_NS1N_17LinearCombinationIffffLNS_15FloatRoundStyleE2EEESH_S1M_JEEENS4_5SM1004TMEM4LOAD26SM100_TMEM_LOAD_16dp128b8xES1D_S1B_NS4_17SM75_U32x4_LDSM_NENS4_14SM90_TMA_STOREES1B_NS4_17SM90_U32x4_STSM_NENS4_39AutoVectorizingCopyWithAssumedAlignmentILi128EEEEEEvvEEEEvNT_6ParamsE --------------------------
	.section	.nv.info._ZN7cutlass13device_kernelINS_4gemm6kernel13GemmUniversalIN4cute5tupleIJiiiiEEENS1_10collective13CollectiveMmaINS1_35MainloopSm100TmaUmmaWarpSpecializedILi2ELi2ELi4ENS5_IJNS4_1CILi1EEENSA_ILi2EEESB_EEEEENS5_IJNSA_ILi64EEENSA_ILi128EEESG_EEEfNS5_IJlSB_lEEEfSI_NS4_8TiledMMAINS4_8MMA_AtomIJNS4_17SM100_MMA_TF32_SSINS_10tfloat32_tESM_fLi64ELi128ELNS4_4UMMA5MajorE0ELSO_0ELNSN_7ScaleInE0ELSP_0EEEEEENS4_6LayoutINS5_IJSB_SB_SB_EEENS5_IJNSA_ILi0EEESU_SU_EEEEENS5_IJNS4_10UnderscoreESX_SX_EEEEENS4_23SM90_TMA_LOAD_MULTICASTENS4_14ComposedLayoutINS4_7SwizzleILi3ELi4ELi3EEENS4_18smem_ptr_flag_bitsILi32EEENSS_INS5_IJNSA_ILi8EEENSA_ILi32EEEEEENS5_IJS17_SB_EEEEEEEvNS4_8identityENS4_13SM90_TMA_LOADES1B_vS1C_EENS_8epilogue10collective18CollectiveEpilogueINS1F_23Sm100TmaWarpSpecializedILi4ELi2ELi16ELb1ELb0EEEJSH_NS5_IJNSS_ISF_SB_EENSS_IS17_SB_EEEEEfSI_fSI_NS1F_6fusion15FusionCallbacksIS1J_NS1N_17LinearCombinationIffffLNS_15FloatRoundStyleE2EEESH_S1M_JEEENS4_5SM1004TMEM4LOAD26SM100_TMEM_LOAD_16dp128b8xES1D_S1B_NS4_17SM75_U32x4_LDSM_NENS4_14SM90_TMA_STOREES1B_NS4_17SM90_U32x4_STSM_NENS4_39AutoVectorizingCopyWithAssumedAlignmentILi128EEEEEEvvEEEEvNT_6ParamsE,"",@"SHT_CUDA_INFO"
	.sectionflags	@""
	.align	4


	//----- nvinfo : EIATTR_CUDA_API_VERSION
	.align		4
        /*0000*/ 	.byte	0x04, 0x37
        /*0002*/ 	.short	(.L_31 - .L_30)
.L_30:
        /*0004*/ 	.word	0x00000082


	//----- nvinfo : EIATTR_KPARAM_INFO
	.align		4
.L_31:
        /*0008*/ 	.byte	0x04, 0x17
        /*000a*/ 	.short	(.L_33 - .L_32)
.L_32:
        /*000c*/ 	.word	0x00000000
        /*0010*/ 	.short	0x0000
        /*0012*/ 	.short	0x0000
        /*0014*/ 	.byte	0x00, 0xf0, 0x01, 0x20


	//----- nvinfo : EIATTR_AT_ENTRY_FRAGMENTS
	.align		4
.L_33:
        /*0018*/ 	.byte	0x04, 0x4f
        /*001a*/ 	.short	(.L_35 - .L_34)


	//   ....[0]....
.L_34:
        /*001c*/ 	.word	0x00000006


	//----- nvinfo : EIATTR_RESERVED_SMEM_USED
	.align		4
.L_35:
        /*0020*/ 	.byte	0x01, 0x41
	.zero		2


	//----- nvinfo : EIATTR_SPARSE_MMA_MASK
	.align		4
        /*0024*/ 	.byte	0x03, 0x50
        /*0026*/ 	.short	0x0000


	//----- nvinfo : EIATTR_TCGEN05_1CTA_USED
	.align		4
        /*0028*/ 	.byte	0x01, 0x51
	.zero		2


	//----- nvinfo : EIATTR_MAXREG_COUNT
	.align		4
        /*002c*/ 	.byte	0x03, 0x1b
        /*002e*/ 	.short	0x00ff


	//----- nvinfo : EIATTR_NUM_BARRIERS
	.align		4
        /*0030*/ 	.byte	0x02, 0x4c
        /*0032*/ 	.byte	0x07
	.zero		1


	//----- nvinfo : EIATTR_EXTERNS
	.align		4
        /*0034*/ 	.byte	0x04, 0x0f
        /*0036*/ 	.short	(.L_37 - .L_36)


	//   ....[0]....
	.align		4
.L_36:
        /*0038*/ 	.word	index@(__assertfail)


	//----- nvinfo : EIATTR_MERCURY_ISA_VERSION
	.align		4
.L_37:
        /*003c*/ 	.byte	0x03, 0x5f
        /*003e*/ 	.short	0x0101


	//----- nvinfo : EIATTR_INT_WARP_WIDE_INSTR_OFFSETS
	.align		4
        /*0040*/ 	.byte	0x04, 0x31
        /*0042*/ 	.short	(.L_39 - .L_38)


	//   ....[0]....
.L_38:
        /*0044*/ 	.word	0x00004510


	//   ....[1]....
        /*0048*/ 	.word	0x00004540


	//   ....[2]....
        /*004c*/ 	.word	0x00004560


	//   ....[3]....
        /*0050*/ 	.word	0x000050a0


	//   ....[4]....
        /*0054*/ 	.word	0x00005110


	//   ....[5]....
        /*0058*/ 	.word	0x00005200


	//   ....[6]....
        /*005c*/ 	.word	0x00005280


	//   ....[7]....
        /*0060*/ 	.word	0x00005380


	//   ....[8]....
        /*0064*/ 	.word	0x00005400


	//   ....[9]....
        /*0068*/ 	.word	0x000054f0


	//   ....[10]....
        /*006c*/ 	.word	0x000055a0


	//----- nvinfo : EIATTR_COOP_GROUP_MASK_REGIDS
	.align		4
.L_39:
        /*0070*/ 	.byte	0x04, 0x29
        /*0072*/ 	.short	(.L_41 - .L_40)


	//   ....[0]....
.L_40:
        /*0074*/ 	.word	0xffffffff


	//   ....[1]....
        /*0078*/ 	.word	0xffffffff


	//   ....[2]....
        /*007c*/ 	.word	0xffffffff


	//   ....[3]....
        /*0080*/ 	.word	0xffffffff


	//   ....[4]....
        /*0084*/ 	.word	0xffffffff


	//   ....[5]....
        /*0088*/ 	.word	0xffffffff


	//   ....[6]....
        /*008c*/ 	.word	0xffffffff


	//   ....[7]....
        /*0090*/ 	.word	0xffffffff


	//   ....[8]....
        /*0094*/ 	.word	0xffffffff


	//   ....[9]....
        /*0098*/ 	.word	0xffffffff


	//   ....[10]....
        /*009c*/ 	.word	0xffffffff


	//   ....[11]....
        /*00a0*/ 	.word	0xffffffff


	//   ....[12]....
        /*00a4*/ 	.word	0xffffffff


	//   ....[13]....
        /*00a8*/ 	.word	0xffffffff


	//----- nvinfo : EIATTR_COOP_GROUP_INSTR_OFFSETS
	.align		4
.L_41:
        /*00ac*/ 	.byte	0x04, 0x28
        /*00ae*/ 	.short	(.L_43 - .L_42)


	//   ....[0]....
.L_42:
        /*00b0*/ 	.word	0x00000080


	//   ....[1]....
        /*00b4*/ 	.word	0x000004e0


	//   ....[2]....
        /*00b8*/ 	.word	0x00000650


	//   ....[3]....
        /*00bc*/ 	.word	0x000007f0


	//   ....[4]....
        /*00c0*/ 	.word	0x000008f0


	//   ....[5]....
        /*00c4*/ 	.word	0x00000a60


	//   ....[6]....
        /*00c8*/ 	.word	0x00000c00


	//   ....[7]....
        /*00cc*/ 	.word	0x00000db0


	//   ....[8]....
        /*00d0*/ 	.word	0x000024a0


	//   ....[9]....
        /*00d4*/ 	.word	0x00003240


	//   ....[10]....
        /*00d8*/ 	.word	0x00003450


	//   ....[11]....
        /*00dc*/ 	.word	0x00003480


	//   ....[12]....
        /*00e0*/ 	.word	0x000043e0


	//   ....[13]....
        /*00e4*/ 	.word	0x00004620


	//----- nvinfo : EIATTR_VRC_CTA_INIT_COUNT
	.align		4
.L_43:
        /*00e8*/ 	.byte	0x02, 0x4a
        /*00ea*/ 	.byte	0x80
	.zero		1


	//----- nvinfo : EIATTR_SYSCALL_OFFSETS
	.align		4
        /*00ec*/ 	.byte	0x04, 0x46
        /*00ee*/ 	.short	(.L_45 - .L_44)


	//   ....[0]....
.L_44:
        /*00f0*/ 	.word	0x00006250


	//   ....[1]....
        /*00f4*/ 	.word	0x00006340


	//   ....[2]....
        /*00f8*/ 	.word	0x00006bd0


	//   ....[3]....
        /*00fc*/ 	.word	0x00007390


	//   ....[4]....
        /*0100*/ 	.word	0x00007b00


	//   ....[5]....
        /*0104*/ 	.word	0x00008270


	//----- nvinfo : EIATTR_MBARRIER_INSTR_OFFSETS
	.align		4
.L_45:
        /*0108*/ 	.byte	0x04, 0x39
        /*010a*/ 	.short	(.L_47 - .L_46)


	//   ....[0]....
.L_46:
        /*010c*/ 	.word	0x00000600
        /*0110*/ 	.word	0x000000ff
        /*0114*/ 	.word	0x00000000
        /*0118*/ 	.short	0x0100
        /*011a*/ 	.byte	0x04
	.zero		1


	//   ....[1]....
        /*011c*/ 	.word	0x00000610
        /*0120*/ 	.word	0x000000ff
        /*0124*/ 	.word	0x00000010
        /*0128*/ 	.short	0x0100
        /*012a*/ 	.byte	0x04
	.zero		1


	//   ....[2]....
        /*012c*/ 	.word	0x00000620
        /*0130*/ 	.word	0x000000ff
        /*0134*/ 	.word	0x00000008
        /*0138*/ 	.short	0x0100
        /*013a*/ 	.byte	0x04
	.zero		1


	//   ....[3]....
        /*013c*/ 	.word	0x00000630
        /*0140*/ 	.word	0x000000ff
        /*0144*/ 	.word	0x00000018
        /*0148*/ 	.short	0x0100
        /*014a*/ 	.byte	0x04
	.zero		1


	//   ....[4]....
        /*014c*/ 	.word	0x00000760
        /*0150*/ 	.word	0x000000ff
        /*0154*/ 	.word	0x00000020
        /*0158*/ 	.short	0x0100
        /*015a*/ 	.byte	0x04
	.zero		1


	//   ....[5]....
        /*015c*/ 	.word	0x00000770
        /*0160*/ 	.word	0x000000ff
        /*0164*/ 	.word	0x00000040
        /*0168*/ 	.short	0x0100
        /*016a*/ 	.byte	0x04
	.zero		1


	//   ....[6]....
        /*016c*/ 	.word	0x00000780
        /*0170*/ 	.word	0x000000ff
        /*0174*/ 	.word	0x00000028
        /*0178*/ 	.short	0x0100
        /*017a*/ 	.byte	0x04
	.zero		1


	//   ....[7]....
        /*017c*/ 	.word	0x00000790
        /*0180*/ 	.word	0x000000ff
        /*0184*/ 	.word	0x00000048
        /*0188*/ 	.short	0x0100
        /*018a*/ 	.byte	0x04
	.zero		1


	//   ....[8]....
        /*018c*/ 	.word	0x000007a0
        /*0190*/ 	.word	0x000000ff
        /*0194*/ 	.word	0x00000030
        /*0198*/ 	.short	0x0100
        /*019a*/ 	.byte	0x04
	.zero		1


	//   ....[9]....
        /*019c*/ 	.word	0x000007b0
        /*01a0*/ 	.word	0x000000ff
        /*01a4*/ 	.word	0x00000050
        /*01a8*/ 	.short	0x0100
        /*01aa*/ 	.byte	0x04
	.zero		1


	//   ....[10]....
        /*01ac*/ 	.word	0x000007c0
        /*01b0*/ 	.word	0x000000ff
        /*01b4*/ 	.word	0x00000038
        /*01b8*/ 	.short	0x0100
        /*01ba*/ 	.byte	0x04
	.zero		1


	//   ....[11]....
        /*01bc*/ 	.word	0x000007d0
        /*01c0*/ 	.word	0x000000ff
        /*01c4*/ 	.word	0x00000058
        /*01c8*/ 	.short	0x0100
        /*01ca*/ 	.byte	0x04
	.zero		1


	//   ....[12]....
        /*01cc*/ 	.word	0x000008c0
        /*01d0*/ 	.word	0x000000ff
        /*01d4*/ 	.word	0x00000060
        /*01d8*/ 	.short	0x0100
        /*01da*/ 	.byte	0x06
	.zero		1


	//   ....[13]....
        /*01dc*/ 	.word	0x000008d0
        /*01e0*/ 	.word	0x000000ff
        /*01e4*/ 	.word	0x00000068
        /*01e8*/ 	.short	0x0100
        /*01ea*/ 	.byte	0x06
	.zero		1


	//   ....[14]....
        /*01ec*/ 	.word	0x00000a10
        /*01f0*/ 	.word	0x000000ff
        /*01f4*/ 	.word	0x00000070
        /*01f8*/ 	.short	0x0100
        /*01fa*/ 	.byte	0x06
	.zero		1


	//   ....[15]....
        /*01fc*/ 	.word	0x00000a20
        /*0200*/ 	.word	0x000000ff
        /*0204*/ 	.word	0x00000080
        /*0208*/ 	.short	0x0100
        /*020a*/ 	.byte	0x06
	.zero		1


	//   ....[16]....
        /*020c*/ 	.word	0x00000a30
        /*0210*/ 	.word	0x000000ff
        /*0214*/ 	.word	0x00000078
        /*0218*/ 	.short	0x0100
        /*021a*/ 	.byte	0x06
	.zero		1


	//   ....[17]....
        /*021c*/ 	.word	0x00000a40
        /*0220*/ 	.word	0x000000ff
        /*0224*/ 	.word	0x00000088
        /*0228*/ 	.short	0x0100
        /*022a*/ 	.byte	0x06
	.zero		1


	//   ....[18]....
        /*022c*/ 	.word	0x00000b70
        /*0230*/ 	.word	0x000000ff
        /*0234*/ 	.word	0x00000090
        /*0238*/ 	.short	0x0100
        /*023a*/ 	.byte	0x04
	.zero		1


	//   ....[19]....
        /*023c*/ 	.word	0x00000b80
        /*0240*/ 	.word	0x000000ff
        /*0244*/ 	.word	0x000000b0
        /*0248*/ 	.short	0x0100
        /*024a*/ 	.byte	0x04
	.zero		1


	//   ....[20]....
        /*024c*/ 	.word	0x00000b90
        /*0250*/ 	.word	0x000000ff
        /*0254*/ 	.word	0x00000098
        /*0258*/ 	.short	0x0100
        /*025a*/ 	.byte	0x04
	.zero		1


	//   ....[21]....
        /*025c*/ 	.word	0x00000ba0
        /*0260*/ 	.word	0x000000ff
        /*0264*/ 	.word	0x000000b8
        /*0268*/ 	.short	0x0100
        /*026a*/ 	.byte	0x04
	.zero		1


	//   ....[22]....
        /*026c*/ 	.word	0x00000bb0
        /*0270*/ 	.word	0x000000ff
        /*0274*/ 	.word	0x000000a0
        /*0278*/ 	.short	0x0100
        /*027a*/ 	.byte	0x04
	.zero		1


	//   ....[23]....
        /*027c*/ 	.word	0x00000bc0
        /*0280*/ 	.word	0x000000ff
        /*0284*/ 	.word	0x000000c0
        /*0288*/ 	.short	0x0100
        /*028a*/ 	.byte	0x04
	.zero		1


	//   ....[24]....
        /*028c*/ 	.word	0x00000bd0
        /*0290*/ 	.word	0x000000ff
        /*0294*/ 	.word	0x000000a8
        /*0298*/ 	.short	0x0100
        /*029a*/ 	.byte	0x04
	.zero		1


	//   ....[25]....
        /*029c*/ 	.word	0x00000be0
        /*02a0*/ 	.word	0x000000ff
        /*02a4*/ 	.word	0x000000c8
        /*02a8*/ 	.short	0x0100
        /*02aa*/ 	.byte	0x04
	.zero		1


	//   ....[26]....
        /*02ac*/ 	.word	0x00000cd0
        /*02b0*/ 	.word	0x000000ff
        /*02b4*/ 	.word	0x000000d0
        /*02b8*/ 	.short	0x0100
        /*02ba*/ 	.byte	0x04
	.zero		1


	//   ....[27]....
        /*02bc*/ 	.word	0x00000ce0
        /*02c0*/ 	.word	0x000000ff
        /*02c4*/ 	.word	0x000000e0
        /*02c8*/ 	.short	0x0100
        /*02ca*/ 	.byte	0x04
	.zero		1


	//   ....[28]....
        /*02cc*/ 	.word	0x00000cf0
        /*02d0*/ 	.word	0x000000ff
        /*02d4*/ 	.word	0x000000d8
        /*02d8*/ 	.short	0x0100
        /*02da*/ 	.byte	0x04
	.zero		1


	//   ....[29]....
        /*02dc*/ 	.word	0x00000d00
        /*02e0*/ 	.word	0x000000ff
        /*02e4*/ 	.word	0x000000e8
        /*02e8*/ 	.short	0x0100
        /*02ea*/ 	.byte	0x04
	.zero		1


	//   ....[30]....
        /*02ec*/ 	.word	0x00001860
        /*02f0*/ 	.word	0x00000000
        /*02f4*/ 	.word	0x000000e0
        /*02f8*/ 	.short	0x010a
        /*02fa*/ 	.byte	0xff
	.zero		1


	//   ....[31]....
        /*02fc*/ 	.word	0x00001890
        /*0300*/ 	.word	0x00000000
        /*0304*/ 	.word	0x000000d0
        /*0308*/ 	.short	0x0101
        /*030a*/ 	.byte	0xff
	.zero		1


	//   ....[32]....
        /*030c*/ 	.word	0x00001960
        /*0310*/ 	.word	0x000000ff
        /*0314*/ 	.word	0x00000010
        /*0318*/ 	.short	0x010a
        /*031a*/ 	.byte	0x04
	.zero		1


	//   ....[33]....
        /*031c*/ 	.word	0x000019e0
        /*0320*/ 	.word	0x000000ff
        /*0324*/ 	.word	0x00000010
        /*0328*/ 	.short	0x010a
        /*032a*/ 	.byte	0x39
	.zero		1


	//   ....[34]....
        /*032c*/ 	.word	0x00001b20
        /*0330*/ 	.word	0x000000ff
        /*0334*/ 	.word	0x00000010
        /*0338*/ 	.short	0x010a
        /*033a*/ 	.byte	0x04
	.zero		1


	//   ....[35]....
        /*033c*/ 	.word	0x00001f00
        /*0340*/ 	.word	0x000000ff
        /*0344*/ 	.word	0x00000068
        /*0348*/ 	.short	0x0101
        /*034a*/ 	.byte	0x15
	.zero		1


	//   ....[36]....
        /*034c*/ 	.word	0x00001f20
        /*0350*/ 	.word	0x000000ff
        /*0354*/ 	.word	0x00000010
        /*0358*/ 	.short	0x010a
        /*035a*/ 	.byte	0x04
	.zero		1


	//   ....[37]....
        /*035c*/ 	.word	0x00001fa0
        /*0360*/ 	.word	0x000000ff
        /*0364*/ 	.word	0x00000010
        /*0368*/ 	.short	0x010a
        /*036a*/ 	.byte	0x39
	.zero		1


	//   ....[38]....
        /*036c*/ 	.word	0x000020e0
        /*0370*/ 	.word	0x000000ff
        /*0374*/ 	.word	0x00000010
        /*0378*/ 	.short	0x010a
        /*037a*/ 	.byte	0x04
	.zero		1


	//   ....[39]....
        /*037c*/ 	.word	0x000024d0
        /*0380*/ 	.word	0x00000003
        /*0384*/ 	.word	0x00000070
        /*0388*/ 	.short	0x010a
        /*038a*/ 	.byte	0xff
	.zero		1


	//   ....[40]....
        /*038c*/ 	.word	0x00002620
        /*0390*/ 	.word	0x00000000
        /*0394*/ 	.word	0x00000000
        /*0398*/ 	.short	0x0101
        /*039a*/ 	.byte	0xff
	.zero		1


	//   ....[41]....
        /*039c*/ 	.word	0x00002be0
        /*03a0*/ 	.word	0x000000ff
        /*03a4*/ 	.word	0x00000000
        /*03a8*/ 	.short	0x010a
        /*03aa*/ 	.byte	0x04
	.zero		1


	//   ....[42]....
        /*03ac*/ 	.word	0x00002c80
        /*03b0*/ 	.word	0x00000000
        /*03b4*/ 	.word	0x00000000
        /*03b8*/ 	.short	0x010a
        /*03ba*/ 	.byte	0xff
	.zero		1


	//   ....[43]....
        /*03bc*/ 	.word	0x00002da0
        /*03c0*/ 	.word	0x00000002
        /*03c4*/ 	.word	0x000000d0
        /*03c8*/ 	.short	0x010a
        /*03ca*/ 	.byte	0xff
	.zero		1


	//   ....[44]....
        /*03cc*/ 	.word	0x00002e10
        /*03d0*/ 	.word	0x00000002
        /*03d4*/ 	.word	0x00000000
        /*03d8*/ 	.short	0x0101
        /*03da*/ 	.byte	0xff
	.zero		1


	//   ....[45]....
        /*03dc*/ 	.word	0x00002e30
        /*03e0*/ 	.word	0x000000ff
        /*03e4*/ 	.word	0x00000080
        /*03e8*/ 	.short	0x010a
        /*03ea*/ 	.byte	0x04
	.zero		1


	//   ....[46]....
        /*03ec*/ 	.word	0x00002f50
        /*03f0*/ 	.word	0x00000002
        /*03f4*/ 	.word	0x00000070
        /*03f8*/ 	.short	0x010a
        /*03fa*/ 	.byte	0xff
	.zero		1


	//   ....[47]....
        /*03fc*/ 	.word	0x00003050
        /*0400*/ 	.word	0x00000002
        /*0404*/ 	.word	0x00000000
        /*0408*/ 	.short	0x0101
        /*040a*/ 	.byte	0xff
	.zero		1


	//   ....[48]....
        /*040c*/ 	.word	0x000030e0
        /*0410*/ 	.word	0x000000ff
        /*0414*/ 	.word	0x00000080
        /*0418*/ 	.short	0x0106
        /*041a*/ 	.byte	0x04
	.zero		1


	//   ....[49]....
        /*041c*/ 	.word	0x00003100
        /*0420*/ 	.word	0x000000ff
        /*0424*/ 	.word	0x00000080
        /*0428*/ 	.short	0x010a
        /*042a*/ 	.byte	0x04
	.zero		1


	//   ....[50]....
        /*042c*/ 	.word	0x00003190
        /*0430*/ 	.word	0x000000ff
        /*0434*/ 	.word	0x00000080
        /*0438*/ 	.short	0x0106
        /*043a*/ 	.byte	0x07
	.zero		1


	//   ....[51]....
        /*043c*/ 	.word	0x000031d0
        /*0440*/ 	.word	0x00000000
        /*0444*/ 	.word	0x00000080
        /*0448*/ 	.short	0x010a
        /*044a*/ 	.byte	0xff
	.zero		1


	//   ....[52]....
        /*044c*/ 	.word	0x000036f0
        /*0450*/ 	.word	0x00000000
        /*0454*/ 	.word	0x00000070
        /*0458*/ 	.short	0x010a
        /*045a*/ 	.byte	0xff
	.zero		1


	//   ....[53]....
        /*045c*/ 	.word	0x00003810
        /*0460*/ 	.word	0x00000003
        /*0464*/ 	.word	0x00000000
        /*0468*/ 	.short	0x0101
        /*046a*/ 	.byte	0xff
	.zero		1


	//   ....[54]....
        /*046c*/ 	.word	0x00003820
        /*0470*/ 	.word	0x000000ff
        /*0474*/ 	.word	0x00000000
        /*0478*/ 	.short	0x010a
        /*047a*/ 	.byte	0x04
	.zero		1


	//   ....[55]....
        /*047c*/ 	.word	0x00003870
        /*0480*/ 	.word	0x000000ff
        /*0484*/ 	.word	0x000000b0
        /*0488*/ 	.short	0x010a
        /*048a*/ 	.byte	0x05
	.zero		1


	//   ....[56]....
        /*048c*/ 	.word	0x00003980
        /*0490*/ 	.word	0x000000ff
        /*0494*/ 	.word	0x00000000
        /*0498*/ 	.short	0x010a
        /*049a*/ 	.byte	0x05
	.zero		1


	//   ....[57]....
        /*049c*/ 	.word	0x00003ad0
        /*04a0*/ 	.word	0x000000ff
        /*04a4*/ 	.word	0x00000000
        /*04a8*/ 	.short	0x010a
        /*04aa*/ 	.byte	0x07
	.zero		1


	//   ....[58]....
        /*04ac*/ 	.word	0x00004210
        /*04b0*/ 	.word	0x000000ff
        /*04b4*/ 	.word	0x00000000
        /*04b8*/ 	.short	0x010a
        /*04ba*/ 	.byte	0x04
	.zero		1


	//   ....[59]....
        /*04bc*/ 	.word	0x000042a0
        /*04c0*/ 	.word	0x000000ff
        /*04c4*/ 	.word	0x00000000
        /*04c8*/ 	.short	0x010a
        /*04ca*/ 	.byte	0x05
	.zero		1


	//   ....[60]....
        /*04cc*/ 	.word	0x00004330
        /*04d0*/ 	.word	0x000000ff
        /*04d4*/ 	.word	0x00000000
        /*04d8*/ 	.short	0x010a
        /*04da*/ 	.byte	0x05
	.zero		1


	//   ....[61]....
        /*04dc*/ 	.word	0x000043c0
        /*04e0*/ 	.word	0x000000ff
        /*04e4*/ 	.word	0x00000000
        /*04e8*/ 	.short	0x010a
        /*04ea*/ 	.byte	0x04
	.zero		1


	//   ....[62]....
        /*04ec*/ 	.word	0x000048a0
        /*04f0*/ 	.word	0x0000000c
        /*04f4*/ 	.word	0x00000070
        /*04f8*/ 	.short	0x010a
        /*04fa*/ 	.byte	0xff
	.zero		1


	//   ....[63]....
        /*04fc*/ 	.word	0x00004a10
        /*0500*/ 	.word	0x00000000
        /*0504*/ 	.word	0x00000000
        /*0508*/ 	.short	0x0101
        /*050a*/ 	.byte	0xff
	.zero		1


	//   ....[64]....
        /*050c*/ 	.word	0x00004ea0
        /*0510*/ 	.word	0x000000ff
        /*0514*/ 	.word	0x00000068
        /*0518*/ 	.short	0x010a
        /*051a*/ 	.byte	0x15
	.zero		1


	//   ....[65]....
        /*051c*/ 	.word	0x00005020
        /*0520*/ 	.word	0x000000ff
        /*0524*/ 	.word	0x00000040
        /*0528*/ 	.short	0x010a
        /*052a*/ 	.byte	0x15
	.zero		1


	//   ....[66]....
        /*052c*/ 	.word	0x000051b0
        /*0530*/ 	.word	0x000000ff
        /*0534*/ 	.word	0x00000020
        /*0538*/ 	.short	0x010b
        /*053a*/ 	.byte	0x15
	.zero		1


	//   ....[67]....
        /*053c*/ 	.word	0x000051c0
        /*0540*/ 	.word	0x000000ff
        /*0544*/ 	.word	0x00000000
        /*0548*/ 	.short	0x0101
        /*054a*/ 	.byte	0x06
	.zero		1


	//   ....[68]....
        /*054c*/ 	.word	0x000051d0
        /*0550*/ 	.word	0x000000ff
        /*0554*/ 	.word	0x00000048
        /*0558*/ 	.short	0x010a
        /*055a*/ 	.byte	0x15
	.zero		1


	//   ....[69]....
        /*055c*/ 	.word	0x00005330
        /*0560*/ 	.word	0x000000ff
        /*0564*/ 	.word	0x00000028
        /*0568*/ 	.short	0x010b
        /*056a*/ 	.byte	0x15
	.zero		1


	//   ....[70]....
        /*056c*/ 	.word	0x00005340
        /*0570*/ 	.word	0x000000ff
        /*0574*/ 	.word	0x00000000
        /*0578*/ 	.short	0x0101
        /*057a*/ 	.byte	0x06
	.zero		1


	//   ....[71]....
        /*057c*/ 	.word	0x00005350
        /*0580*/ 	.word	0x000000ff
        /*0584*/ 	.word	0x00000050
        /*0588*/ 	.short	0x010a
        /*058a*/ 	.byte	0x15
	.zero		1


	//   ....[72]....
        /*058c*/ 	.word	0x000054a0
        /*0590*/ 	.word	0x000000ff
        /*0594*/ 	.word	0x00000030
        /*0598*/ 	.short	0x010b
        /*059a*/ 	.byte	0x15
	.zero		1


	//   ....[73]....
        /*059c*/ 	.word	0x000054b0
        /*05a0*/ 	.word	0x000000ff
        /*05a4*/ 	.word	0x00000000
        /*05a8*/ 	.short	0x0101
        /*05aa*/ 	.byte	0x06
	.zero		1


	//   ....[74]....
        /*05ac*/ 	.word	0x000054c0
        /*05b0*/ 	.word	0x000000ff
        /*05b4*/ 	.word	0x00000058
        /*05b8*/ 	.short	0x010a
        /*05ba*/ 	.byte	0x15
	.zero		1


	//   ....[75]....
        /*05bc*/ 	.word	0x000056c0
        /*05c0*/ 	.word	0x000000ff
        /*05c4*/ 	.word	0x00000038
        /*05c8*/ 	.short	0x010b
        /*05ca*/ 	.byte	0x15
	.zero		1


	//   ....[76]....
        /*05cc*/ 	.word	0x000056d0
        /*05d0*/ 	.word	0x000000ff
        /*05d4*/ 	.word	0x00000000
        /*05d8*/ 	.short	0x0101
        /*05da*/ 	.byte	0x25
	.zero		1


	//   ....[77]....
        /*05dc*/ 	.word	0x00005700
        /*05e0*/ 	.word	0x000000ff
        /*05e4*/ 	.word	0x00000040
        /*05e8*/ 	.short	0x010a
        /*05ea*/ 	.byte	0x15
	.zero		1


	//   ....[78]....
        /*05ec*/ 	.word	0x00005720
        /*05f0*/ 	.word	0x000000ff
        /*05f4*/ 	.word	0x00000048
        /*05f8*/ 	.short	0x010a
        /*05fa*/ 	.byte	0x15
	.zero		1


	//   ....[79]....
        /*05fc*/ 	.word	0x00005740
        /*0600*/ 	.word	0x000000ff
        /*0604*/ 	.word	0x00000050
        /*0608*/ 	.short	0x010a
        /*060a*/ 	.byte	0x15
	.zero		1


	//   ....[80]....
        /*060c*/ 	.word	0x00005780
        /*0610*/ 	.word	0x00000000
        /*0614*/ 	.word	0x00000058
        /*0618*/ 	.short	0x010a
        /*061a*/ 	.byte	0xff
	.zero		1


	//   ....[81]....
        /*061c*/ 	.word	0x00005ae0
        /*0620*/ 	.word	0x00000003
        /*0624*/ 	.word	0x00000070
        /*0628*/ 	.short	0x010a
        /*062a*/ 	.byte	0xff
	.zero		1


	//   ....[82]....
        /*062c*/ 	.word	0x00005c60
        /*0630*/ 	.word	0x00000000
        /*0634*/ 	.word	0x00000000
        /*0638*/ 	.short	0x0101
        /*063a*/ 	.byte	0xff
	.zero		1


	//   ....[83]....
        /*063c*/ 	.word	0x000067f0
        /*0640*/ 	.word	0x000000ff
        /*0644*/ 	.word	0x00000020
        /*0648*/ 	.short	0x010a
        /*064a*/ 	.byte	0x2b
	.zero		1


	//   ....[84]....
        /*064c*/ 	.word	0x00006830
        /*0650*/ 	.word	0x00000048
        /*0654*/ 	.word	0x00000090
        /*0658*/ 	.short	0x010a
        /*065a*/ 	.byte	0xff
	.zero		1


	//   ....[85]....
        /*065c*/ 	.word	0x000069b0
        /*0660*/ 	.word	0x000000ff
        /*0664*/ 	.word	0x00000020
        /*0668*/ 	.short	0x010a
        /*066a*/ 	.byte	0x2b
	.zero		1


	//   ....[86]....
        /*066c*/ 	.word	0x00006ab0
        /*0670*/ 	.word	0x00000048
        /*0674*/ 	.word	0x00000090
        /*0678*/ 	.short	0x010a
        /*067a*/ 	.byte	0xff
	.zero		1


	//   ....[87]....
        /*067c*/ 	.word	0x000070b0
        /*0680*/ 	.word	0x00000000
        /*0684*/ 	.word	0x00000000
        /*0688*/ 	.short	0x0101
        /*068a*/ 	.byte	0xff
	.zero		1


	//   ....[88]....
        /*068c*/ 	.word	0x000070c0
        /*0690*/ 	.word	0x00000002
        /*0694*/ 	.word	0x00000020
        /*0698*/ 	.short	0x010a
        /*069a*/ 	.byte	0xff
	.zero		1


	//   ....[89]....
        /*069c*/ 	.word	0x00007190
        /*06a0*/ 	.word	0x00000002
        /*06a4*/ 	.word	0x00000020
        /*06a8*/ 	.short	0x010a
        /*06aa*/ 	.byte	0xff
	.zero		1


	//   ....[90]....
        /*06ac*/ 	.word	0x00007820
        /*06b0*/ 	.word	0x00000010
        /*06b4*/ 	.word	0x00000000
        /*06b8*/ 	.short	0x0101
        /*06ba*/ 	.byte	0xff
	.zero		1


	//   ....[91]....
        /*06bc*/ 	.word	0x00007840
        /*06c0*/ 	.word	0x00000000
        /*06c4*/ 	.word	0x00000020
        /*06c8*/ 	.short	0x010a
        /*06ca*/ 	.byte	0xff
	.zero		1


	//   ....[92]....
        /*06cc*/ 	.word	0x00007900
        /*06d0*/ 	.word	0x00000000
        /*06d4*/ 	.word	0x00000020
        /*06d8*/ 	.short	0x010a
        /*06da*/ 	.byte	0xff
	.zero		1


	//   ....[93]....
        /*06dc*/ 	.word	0x00007f90
        /*06e0*/ 	.word	0x00000010
        /*06e4*/ 	.word	0x00000000
        /*06e8*/ 	.short	0x0101
        /*06ea*/ 	.byte	0xff
	.zero		1


	//   ....[94]....
        /*06ec*/ 	.word	0x00007fb0
        /*06f0*/ 	.word	0x00000002
        /*06f4*/ 	.word	0x00000020
        /*06f8*/ 	.short	0x010a
        /*06fa*/ 	.byte	0xff
	.zero		1


	//   ....[95]....
        /*06fc*/ 	.word	0x00008070
        /*0700*/ 	.word	0x00000002
        /*0704*/ 	.word	0x00000020
        /*0708*/ 	.short	0x010a
        /*070a*/ 	.byte	0xff
	.zero		1


	//   ....[96]....
        /*070c*/ 	.word	0x00008360
        /*0710*/ 	.word	0x000000ff
        /*0714*/ 	.word	0x00000000
        /*0718*/ 	.short	0x0101
        /*071a*/ 	.byte	0x04
	.zero		1


	//   ....[97]....
        /*071c*/ 	.word	0x00008780
        /*0720*/ 	.word	0x00000000
        /*0724*/ 	.word	0x00000000
        /*0728*/ 	.short	0x0101
        /*072a*/ 	.byte	0xff
	.zero		1


	//   ....[98]....
        /*072c*/ 	.word	0x00008a10
        /*0730*/ 	.word	0x000000ff
        /*0734*/ 	.word	0x00000000
        /*0738*/ 	.short	0x0101
        /*073a*/ 	.byte	0x04
	.zero		1


	//   ....[99]....
        /*073c*/ 	.word	0x00008a30
        /*0740*/ 	.word	0x00000000
        /*0744*/ 	.word	0x000000e0
        /*0748*/ 	.short	0x010a
        /*074a*/ 	.byte	0xff
	.zero		1


	//   ....[100]....
        /*074c*/ 	.word	0x00008a90
        /*0750*/ 	.word	0x00000000
        /*0754*/ 	.word	0x00000010
        /*0758*/ 	.short	0x010a
        /*075a*/ 	.byte	0xff
	.zero		1


	//   ....[101]....
        /*075c*/ 	.word	0x00008af0
        /*0760*/ 	.word	0x00000000
        /*0764*/ 	.word	0x00000010
        /*0768*/ 	.short	0x010a
        /*076a*/ 	.byte	0xff
	.zero		1


	//   ....[102]....
        /*076c*/ 	.word	0x00008b40
        /*0770*/ 	.word	0x00000003
        /*0774*/ 	.word	0x00000070
        /*0778*/ 	.short	0x010a
        /*077a*/ 	.byte	0xff
	.zero		1


	//   ....[103]....
        /*077c*/ 	.word	0x00008ba0
        /*0780*/ 	.word	0x00000000
        /*0784*/ 	.word	0x00000000
        /*0788*/ 	.short	0x010a
        /*078a*/ 	.byte	0xff
	.zero		1


	//   ....[104]....
        /*078c*/ 	.word	0x00008bf0
        /*0790*/ 	.word	0x00000002
        /*0794*/ 	.word	0x000000d0
        /*0798*/ 	.short	0x010a
        /*079a*/ 	.byte	0xff
	.zero		1


	//   ....[105]....
        /*079c*/ 	.word	0x00008c50
        /*07a0*/ 	.word	0x00000002
        /*07a4*/ 	.word	0x00000080
        /*07a8*/ 	.short	0x010a
        /*07aa*/ 	.byte	0xff
	.zero		1


	//   ....[106]....
        /*07ac*/ 	.word	0x00008ca0
        /*07b0*/ 	.word	0x00000002
        /*07b4*/ 	.word	0x00000070
        /*07b8*/ 	.short	0x010a
        /*07ba*/ 	.byte	0xff
	.zero		1


	//   ....[107]....
        /*07bc*/ 	.word	0x00008d00
        /*07c0*/ 	.word	0x00000000
        /*07c4*/ 	.word	0x00000080
        /*07c8*/ 	.short	0x010a
        /*07ca*/ 	.byte	0xff
	.zero		1


	//   ....[108]....
        /*07cc*/ 	.word	0x00008d50
        /*07d0*/ 	.word	0x00000000
        /*07d4*/ 	.word	0x00000070
        /*07d8*/ 	.short	0x010a
        /*07da*/ 	.byte	0xff
	.zero		1


	//   ....[109]....
        /*07dc*/ 	.word	0x00008dc0
        /*07e0*/ 	.word	0x00000002
        /*07e4*/ 	.word	0x000000b0
        /*07e8*/ 	.short	0x010a
        /*07ea*/ 	.byte	0xff
	.zero		1


	//   ....[110]....
        /*07ec*/ 	.word	0x00008e20
        /*07f0*/ 	.word	0x00000000
        /*07f4*/ 	.word	0x00000000
        /*07f8*/ 	.short	0x010a
        /*07fa*/ 	.byte	0xff
	.zero		1


	//   ....[111]....
        /*07fc*/ 	.word	0x00008e80
        /*0800*/ 	.word	0x00000000
        /*0804*/ 	.word	0x00000000
        /*0808*/ 	.short	0x010a
        /*080a*/ 	.byte	0xff
	.zero		1


	//   ....[112]....
        /*080c*/ 	.word	0x00008ee0
        /*0810*/ 	.word	0x00000000
        /*0814*/ 	.word	0x00000000
        /*0818*/ 	.short	0x010a
        /*081a*/ 	.byte	0xff
	.zero		1


	//   ....[113]....
        /*081c*/ 	.word	0x00008f40
        /*0820*/ 	.word	0x00000000
        /*0824*/ 	.word	0x00000000
        /*0828*/ 	.short	0x010a
        /*082a*/ 	.byte	0xff
	.zero		1


	//   ....[114]....
        /*082c*/ 	.word	0x00008fa0
        /*0830*/ 	.word	0x00000000
        /*0834*/ 	.word	0x00000000
        /*0838*/ 	.short	0x010a
        /*083a*/ 	.byte	0xff
	.zero		1


	//   ....[115]....
        /*083c*/ 	.word	0x00008ff0
        /*0840*/ 	.word	0x0000000c
        /*0844*/ 	.word	0x00000070
        /*0848*/ 	.short	0x010a
        /*084a*/ 	.byte	0xff
	.zero		1


	//   ....[116]....
        /*084c*/ 	.word	0x00009050
        /*0850*/ 	.word	0x00000000
        /*0854*/ 	.word	0x00000068
        /*0858*/ 	.short	0x010a
        /*085a*/ 	.byte	0xff
	.zero		1


	//   ....[117]....
        /*085c*/ 	.word	0x000090b0
        /*0860*/ 	.word	0x00000000
        /*0864*/ 	.word	0x00000040
        /*0868*/ 	.short	0x010a
        /*086a*/ 	.byte	0xff
	.zero		1


	//   ....[118]....
        /*086c*/ 	.word	0x00009110
        /*0870*/ 	.word	0x00000000
        /*0874*/ 	.word	0x00000048
        /*0878*/ 	.short	0x010a
        /*087a*/ 	.byte	0xff
	.zero		1


	//   ....[119]....
        /*087c*/ 	.word	0x00009170
        /*0880*/ 	.word	0x00000000
        /*0884*/ 	.word	0x00000050
        /*0888*/ 	.short	0x010a
        /*088a*/ 	.byte	0xff
	.zero		1


	//   ....[120]....
        /*088c*/ 	.word	0x000091d0
        /*0890*/ 	.word	0x00000000
        /*0894*/ 	.word	0x00000058
        /*0898*/ 	.short	0x010a
        /*089a*/ 	.byte	0xff
	.zero		1


	//   ....[121]....
        /*089c*/ 	.word	0x00009230
        /*08a0*/ 	.word	0x00000000
        /*08a4*/ 	.word	0x00000040
        /*08a8*/ 	.short	0x010a
        /*08aa*/ 	.byte	0xff
	.zero		1


	//   ....[122]....
        /*08ac*/ 	.word	0x00009290
        /*08b0*/ 	.word	0x00000000
        /*08b4*/ 	.word	0x00000048
        /*08b8*/ 	.short	0x010a
        /*08ba*/ 	.byte	0xff
	.zero		1


	//   ....[123]....
        /*08bc*/ 	.word	0x000092f0
        /*08c0*/ 	.word	0x00000000
        /*08c4*/ 	.word	0x00000050
        /*08c8*/ 	.short	0x010a
        /*08ca*/ 	.byte	0xff
	.zero		1


	//   ....[124]....
        /*08cc*/ 	.word	0x00009340
        /*08d0*/ 	.word	0x00000003
        /*08d4*/ 	.word	0x00000070
        /*08d8*/ 	.short	0x010a
        /*08da*/ 	.byte	0xff
	.zero		1


	//   ....[125]....
        /*08dc*/ 	.word	0x000093a0
        /*08e0*/ 	.word	0x00000000
        /*08e4*/ 	.word	0x00000020
        /*08e8*/ 	.short	0x010a
        /*08ea*/ 	.byte	0xff
	.zero		1


	//   ....[126]....
        /*08ec*/ 	.word	0x000093f0
        /*08f0*/ 	.word	0x00000048
        /*08f4*/ 	.word	0x00000090
        /*08f8*/ 	.short	0x010a
        /*08fa*/ 	.byte	0xff
	.zero		1


	//   ....[127]....
        /*08fc*/ 	.word	0x00009440
        /*0900*/ 	.word	0x00000002
        /*0904*/ 	.word	0x00000020
        /*0908*/ 	.short	0x010a
        /*090a*/ 	.byte	0xff
	.zero		1


	//   ....[128]....
        /*090c*/ 	.word	0x00009490
        /*0910*/ 	.word	0x00000000
        /*0914*/ 	.word	0x00000020
        /*0918*/ 	.short	0x010a
        /*091a*/ 	.byte	0xff
	.zero		1


	//   ....[129]....
        /*091c*/ 	.word	0x000094e0
        /*0920*/ 	.word	0x00000002
        /*0924*/ 	.word	0x00000020
        /*0928*/ 	.short	0x010a
        /*092a*/ 	.byte	0xff
	.zero		1


	//----- nvinfo : EIATTR_NUM_MBARRIERS
	.align		4
.L_47:
        /*092c*/ 	.byte	0x03, 0x38
        /*092e*/ 	.short	0x001e


	//----- nvinfo : EIATTR_EXIT_INSTR_OFFSETS
	.align		4
        /*0930*/ 	.byte	0x04, 0x1c
        /*0932*/ 	.short	(.L_49 - .L_48)


	//   ....[0]....
.L_48:
        /*0934*/ 	.word	0x00002cb0


	//   ....[1]....
        /*0938*/ 	.word	0x000031a0


	//   ....[2]....
        /*093c*/ 	.word	0x00003200


	//   ....[3]....
        /*0940*/ 	.word	0x00004630


	//   ....[4]....
        /*0944*/ 	.word	0x000057b0


	//   ....[5]....
        /*0948*/ 	.word	0x000057f0


	//   ....[6]....
        /*094c*/ 	.word	0x00008900


	//   ....[7]....
        /*0950*/ 	.word	0x00008980


	//   ....[8]....
        /*0954*/ 	.word	0x000089b0


	//   ....[9]....
        /*0958*/ 	.word	0x00008a20


	//----- nvinfo : EIATTR_MAX_THREADS
	.align		4
.L_49:
        /*095c*/ 	.byte	0x04, 0x05
        /*095e*/ 	.short	(.L_51 - .L_50)
.L_50:
        /*0960*/ 	.word	0x00000100
        /*0964*/ 	.word	0x00000001
        /*0968*/ 	.word	0x00000001


	//----- nvinfo : EIATTR_CRS_STACK_SIZE
	.align		4
.L_51:
        /*096c*/ 	.byte	0x04, 0x1e
        /*096e*/ 	.short	(.L_53 - .L_52)
.L_52:
        /*0970*/ 	.word	0x00000000


	//----- nvinfo : EIATTR_CBANK_PARAM_SIZE
	.align		4
.L_53:
        /*0974*/ 	.byte	0x03, 0x19
        /*0976*/ 	.short	0x0800


	//----- nvinfo : EIATTR_PARAM_CBANK
	.align		4
        /*0978*/ 	.byte	0x04, 0x0a
        /*097a*/ 	.short	(.L_55 - .L_54)
	.align		4
.L_54:
        /*097c*/ 	.word	index@(.nv.constant0._ZN7cutlass13device_kernelINS_4gemm6kernel13GemmUniversalIN4cute5tupleIJiiiiEEENS1_10collective13CollectiveMmaINS1_35MainloopSm100TmaUmmaWarpSpecializedILi2ELi2ELi4ENS5_IJNS4_1CILi1EEENSA_ILi2EEESB_EEEEENS5_IJNSA_ILi64EEENSA_ILi128EEESG_EEEfNS5_IJlSB_lEEEfSI_NS4_8TiledMMAINS4_8MMA_AtomIJNS4_17SM100_MMA_TF32_SSINS_10tfloat32_tESM_fLi64ELi128ELNS4_4UMMA5MajorE0ELSO_0ELNSN_7ScaleInE0ELSP_0EEEEEENS4_6LayoutINS5_IJSB_SB_SB_EEENS5_IJNSA_ILi0EEESU_SU_EEEEENS5_IJNS4_10UnderscoreESX_SX_EEEEENS4_23SM90_TMA_LOAD_MULTICASTENS4_14ComposedLayoutINS4_7SwizzleILi3ELi4ELi3EEENS4_18smem_ptr_flag_bitsILi32EEENSS_INS5_IJNSA_ILi8EEENSA_ILi32EEEEEENS5_IJS17_SB_EEEEEEEvNS4_8identityENS4_13SM90_TMA_LOADES1B_vS1C_EENS_8epilogue10collective18CollectiveEpilogueINS1F_23Sm100TmaWarpSpecializedILi4ELi2ELi16ELb1ELb0EEEJSH_NS5_IJNSS_ISF_SB_EENSS_IS17_SB_EEEEEfSI_fSI_NS1F_6fusion15FusionCallbacksIS1J_NS1N_17LinearCombinationIffffLNS_15FloatRoundStyleE2EEESH_S1M_JEEENS4_5SM1004TMEM4LOAD26SM100_TMEM_LOAD_16dp128b8xES1D_S1B_NS4_17SM75_U32x4_LDSM_NENS4_14SM90_TMA_STOREES1B_NS4_17SM90_U32x4_STSM_NENS4_39AutoVectorizingCopyWithAssumedAlignmentILi128EEEEEEvvEEEEvNT_6ParamsE)
        /*0980*/ 	.short	0x0380
        /*0982*/ 	.short	0x0800


	//----- nvinfo : EIATTR_SW_WAR
	.align		4
.L_55:
        /*0984*/ 	.byte	0x04, 0x36
        /*0986*/ 	.short	(.L_57 - .L_56)
.L_56:
        /*0988*/ 	.word	0x00000008
.L_57:


//--------------------- .nv.callgraph             --------------------------
	.section	.nv.callgraph,"",@"SHT_CUDA_CALLGRAPH"
	.align	4
	.sectionentsize	8
	.align		4
        /*0000*/ 	.word	0x00000000
	.align		4
        /*0004*/ 	.word	0xffffffff
	.align		4
        /*0008*/ 	.word	index@(_ZN7cutlass13device_kernelINS_4gemm6kernel13GemmUniversalIN4cute5tupleIJiiiiEEENS1_10collective13CollectiveMmaINS1_35MainloopSm100TmaUmmaWarpSpecializedILi2ELi2ELi4ENS5_IJNS4_1CILi1EEENSA_ILi2EEESB_EEEEENS5_IJNSA_ILi64EEENSA_ILi128EEESG_EEEfNS5_IJlSB_lEEEfSI_NS4_8TiledMMAINS4_8MMA_AtomIJNS4_17SM100_MMA_TF32_SSINS_10tfloat32_tESM_fLi64ELi128ELNS4_4UMMA5MajorE0ELSO_0ELNSN_7ScaleInE0ELSP_0EEEEEENS4_6LayoutINS5_IJSB_SB_SB_EEENS5_IJNSA_ILi0EEESU_SU_EEEEENS5_IJNS4_10UnderscoreESX_SX_EEEEENS4_23SM90_TMA_LOAD_MULTICASTENS4_14ComposedLayoutINS4_7SwizzleILi3ELi4ELi3EEENS4_18smem_ptr_flag_bitsILi32EEENSS_INS5_IJNSA_ILi8EEENSA_ILi32EEEEEENS5_IJS17_SB_EEEEEEEvNS4_8identityENS4_13SM90_TMA_LOADES1B_vS1C_EENS_8epilogue10collective18CollectiveEpilogueINS1F_23Sm100TmaWarpSpecializedILi4ELi2ELi16ELb1ELb0EEEJSH_NS5_IJNSS_ISF_SB_EENSS_IS17_SB_EEEEEfSI_fSI_NS1F_6fusion15FusionCallbacksIS1J_NS1N_17LinearCombinationIffffLNS_15FloatRoundStyleE2EEESH_S1M_JEEENS4_5SM1004TMEM4LOAD26SM100_TMEM_LOAD_16dp128b8xES1D_S1B_NS4_17SM75_U32x4_LDSM_NENS4_14SM90_TMA_STOREES1B_NS4_17SM90_U32x4_STSM_NENS4_39AutoVectorizingCopyWithAssumedAlignmentILi128EEEEEEvvEEEEvNT_6ParamsE)
	.align		4
        /*000c*/ 	.word	index@(__assertfail)
	.align		4
        /*0010*/ 	.word	0x00000000
	.align		4
        /*0014*/ 	.word	0xfffffffe
	.align		4
        /*0018*/ 	.word	0x00000000
	.align		4
        /*001c*/ 	.word	0xfffffffd
	.align		4
        /*0020*/ 	.word	0x00000000
	.align		4
        /*0024*/ 	.word	0xfffffffc


//--------------------- .nv.constant4             --------------------------
	.section	.nv.constant4,"a",@progbits
	.align	8
	.align		8
.nv.constant4:
        /*0000*/ 	.dword	__assertfail
	.align		8
        /*0008*/ 	.dword	__unnamed_1
	.align		8
        /*0010*/ 	.dword	__unnamed_2
	.align		8
        /*0018*/ 	.dword	_ZN40_INTERNAL_ae477a04_4_k_cu_dc061b1c_311774cuda3std3__45__cpo5beginE
	.align		8
        /*0020*/ 	.dword	_ZN40_INTERNAL_ae477a04_4_k_cu_dc061b1c_311774cuda3std3__45__cpo3endE
	.align		8
        /*0028*/ 	.dword	_ZN40_INTERNAL_ae477a04_4_k_cu_dc061b1c_311774cuda3std3__45__cpo6cbeginE
	.align		8
        /*0030*/ 	.dword	_ZN40_INTERNAL_ae477a04_4_k_cu_dc061b1c_311774cuda3std3__45__cpo4cendE
	.align		8
        /*0038*/ 	.dword	_ZN40_INTERNAL_ae477a04_4_k_cu_dc061b1c_311774cuda3std3__442_GLOBAL__N__ae477a04_4_k_cu_dc061b1c_311776ignoreE
	.align		8
        /*0040*/ 	.dword	_ZN40_INTERNAL_ae477a04_4_k_cu_dc061b1c_311774cuda3std3__419piecewise_constructE
	.align		8
        /*0048*/ 	.dword	_ZN40_INTERNAL_ae477a04_4_k_cu_dc061b1c_311774cuda3std3__48in_placeE
	.align		8
        /*0050*/ 	.dword	_ZN40_INTERNAL_ae477a04_4_k_cu_dc061b1c_311774cuda3std6ranges3__45__cpo4swapE
	.align		8
        /*0058*/ 	.dword	_ZN40_INTERNAL_ae477a04_4_k_cu_dc061b1c_311774cuda3std6ranges3__45__cpo9iter_moveE
	.align		8
        /*0060*/ 	.dword	_ZN40_INTERNAL_ae477a04_4_k_cu_dc061b1c_311774cute7productE
	.align		8
        /*0068*/ 	.dword	_ZN40_INTERNAL_ae477a04_4_k_cu_dc061b1c_311774cute1_E
	.align		8
        /*0070*/ 	.dword	$str$25
	.align		8
        /*0078*/ 	.dword	$str$26
	.align		8
        /*0080*/ 	.dword	$str$27
	.align		8
        /*0088*/ 	.dword	$str$28


//--------------------- .text._ZN7cutlass13device_kernelINS_4gemm6kernel13GemmUniversalIN4cute5tupleIJiiiiEEENS1_10collective13CollectiveMmaINS1_35MainloopSm100TmaUmmaWarpSpecializedILi2ELi2ELi4ENS5_IJNS4_1CILi1EEENSA_ILi2EEESB_EEEEENS5_IJNSA_ILi64EEENSA_ILi128EEESG_EEEfNS5_IJlSB_lEEEfSI_NS4_8TiledMMAINS4_8MMA_AtomIJNS4_17SM100_MMA_TF32_SSINS_10tfloat32_tESM_fLi64ELi128ELNS4_4UMMA5MajorE0ELSO_0ELNSN_7ScaleInE0ELSP_0EEEEEENS4_6LayoutINS5_IJSB_SB_SB_EEENS5_IJNSA_ILi0EEESU_SU_EEEEENS5_IJNS4_10UnderscoreESX_SX_EEEEENS4_23SM90_TMA_LOAD_MULTICASTENS4_14ComposedLayoutINS4_7SwizzleILi3ELi4ELi3EEENS4_18smem_ptr_flag_bitsILi32EEENSS_INS5_IJNSA_ILi8EEENSA_ILi32EEEEEENS5_IJS17_SB_EEEEEEEvNS4_8identityENS4_13SM90_TMA_LOADES1B_vS1C_EENS_8epilogue10collective18CollectiveEpilogueINS1F_23Sm100TmaWarpSpecializedILi4ELi2ELi16ELb1ELb0EEEJSH_NS5_IJNSS_ISF_SB_EENSS_IS17_SB_EEEEEfSI_fSI_NS1F_6fusion15FusionCallbacksIS1J_NS1N_17LinearCombinationIffffLNS_15FloatRoundStyleE2EEESH_S1M_JEEENS4_5SM1004TMEM4LOAD26SM100_TMEM_LOAD_16dp128b8xES1D_S1B_NS4_17SM75_U32x4_LDSM_NENS4_14SM90_TMA_STOREES1B_NS4_17SM90_U32x4_STSM_NENS4_39AutoVectorizingCopyWithAssumedAlignmentILi128EEEEEEvvEEEEvNT_6ParamsE --------------------------
	.section	.text._ZN7cutlass13device_kernelINS_4gemm6kernel13GemmUniversalIN4cute5tupleIJiiiiEEENS1_10collective13CollectiveMmaINS1_35MainloopSm100TmaUmmaWarpSpecializedILi2ELi2ELi4ENS5_IJNS4_1CILi1EEENSA_ILi2EEESB_EEEEENS5_IJNSA_ILi64EEENSA_ILi128EEESG_EEEfNS5_IJlSB_lEEEfSI_NS4_8TiledMMAINS4_8MMA_AtomIJNS4_17SM100_MMA_TF32_SSINS_10tfloat32_tESM_fLi64ELi128ELNS4_4UMMA5MajorE0ELSO_0ELNSN_7ScaleInE0ELSP_0EEEEEENS4_6LayoutINS5_IJSB_SB_SB_EEENS5_IJNSA_ILi0EEESU_SU_EEEEENS5_IJNS4_10UnderscoreESX_SX_EEEEENS4_23SM90_TMA_LOAD_MULTICASTENS4_14ComposedLayoutINS4_7SwizzleILi3ELi4ELi3EEENS4_18smem_ptr_flag_bitsILi32EEENSS_INS5_IJNSA_ILi8EEENSA_ILi32EEEEEENS5_IJS17_SB_EEEEEEEvNS4_8identityENS4_13SM90_TMA_LOADES1B_vS1C_EENS_8epilogue10collective18CollectiveEpilogueINS1F_23Sm100TmaWarpSpecializedILi4ELi2ELi16ELb1ELb0EEEJSH_NS5_IJNSS_ISF_SB_EENSS_IS17_SB_EEEEEfSI_fSI_NS1F_6fusion15FusionCallbacksIS1J_NS1N_17LinearCombinationIffffLNS_15FloatRoundStyleE2EEESH_S1M_JEEENS4_5SM1004TMEM4LOAD26SM100_TMEM_LOAD_16dp128b8xES1D_S1B_NS4_17SM75_U32x4_LDSM_NENS4_14SM90_TMA_STOREES1B_NS4_17SM90_U32x4_STSM_NENS4_39AutoVectorizingCopyWithAssumedAlignmentILi128EEEEEEvvEEEEvNT_6ParamsE,"ax",@progbits
	.align	128
.text._ZN7cutlass13device_kernelINS_4gemm6kernel13GemmUniversalIN4cute5tupleIJiiiiEEENS1_10collective13CollectiveMmaINS1_35MainloopSm100TmaUmmaWarpSpecializedILi2ELi2ELi4ENS5_IJNS4_1CILi1EEENSA_ILi2EEESB_EEEEENS5_IJNSA_ILi64EEENSA_ILi128EEESG_EEEfNS5_IJlSB_lEEEfSI_NS4_8TiledMMAINS4_8MMA_AtomIJNS4_17SM100_MMA_TF32_SSINS_10tfloat32_tESM_fLi64ELi128ELNS4_4UMMA5MajorE0ELSO_0ELNSN_7ScaleInE0ELSP_0EEEEEENS4_6LayoutINS5_IJSB_SB_SB_EEENS5_IJNSA_ILi0EEESU_SU_EEEEENS5_IJNS4_10UnderscoreESX_SX_EEEEENS4_23SM90_TMA_LOAD_MULTICASTENS4_14ComposedLayoutINS4_7SwizzleILi3ELi4ELi3EEENS4_18smem_ptr_flag_bitsILi32EEENSS_INS5_IJNSA_ILi8EEENSA_ILi32EEEEEENS5_IJS17_SB_EEEEEEEvNS4_8identityENS4_13SM90_TMA_LOADES1B_vS1C_EENS_8epilogue10collective18CollectiveEpilogueINS1F_23Sm100TmaWarpSpecializedILi4ELi2ELi16ELb1ELb0EEEJSH_NS5_IJNSS_ISF_SB_EENSS_IS17_SB_EEEEEfSI_fSI_NS1F_6fusion15FusionCallbacksIS1J_NS1N_17LinearCombinationIffffLNS_15FloatRoundStyleE2EEESH_S1M_JEEENS4_5SM1004TMEM4LOAD26SM100_TMEM_LOAD_16dp128b8xES1D_S1B_NS4_17SM75_U32x4_LDSM_NENS4_14SM90_TMA_STOREES1B_NS4_17SM90_U32x4_STSM_NENS4_39AutoVectorizingCopyWithAssumedAlignmentILi128EEEEEEvvEEEEvNT_6ParamsE:
        .type           _ZN7cutlass13device_kernelINS_4gemm6kernel13GemmUniversalIN4cute5tupleIJiiiiEEENS1_10collective13CollectiveMmaINS1_35MainloopSm100TmaUmmaWarpSpecializedILi2ELi2ELi4ENS5_IJNS4_1CILi1EEENSA_ILi2EEESB_EEEEENS5_IJNSA_ILi64EEENSA_ILi128EEESG_EEEfNS5_IJlSB_lEEEfSI_NS4_8TiledMMAINS4_8MMA_AtomIJNS4_17SM100_MMA_TF32_SSINS_10tfloat32_tESM_fLi64ELi128ELNS4_4UMMA5MajorE0ELSO_0ELNSN_7ScaleInE0ELSP_0EEEEEENS4_6LayoutINS5_IJSB_SB_SB_EEENS5_IJNSA_ILi0EEESU_SU_EEEEENS5_IJNS4_10UnderscoreESX_SX_EEEEENS4_23SM90_TMA_LOAD_MULTICASTENS4_14ComposedLayoutINS4_7SwizzleILi3ELi4ELi3EEENS4_18smem_ptr_flag_bitsILi32EEENSS_INS5_IJNSA_ILi8EEENSA_ILi32EEEEEENS5_IJS17_SB_EEEEEEEvNS4_8identityENS4_13SM90_TMA_LOADES1B_vS1C_EENS_8epilogue10collective18CollectiveEpilogueINS1F_23Sm100TmaWarpSpecializedILi4ELi2ELi16ELb1ELb0EEEJSH_NS5_IJNSS_ISF_SB_EENSS_IS17_SB_EEEEEfSI_fSI_NS1F_6fusion15FusionCallbacksIS1J_NS1N_17LinearCombinationIffffLNS_15FloatRoundStyleE2EEESH_S1M_JEEENS4_5SM1004TMEM4LOAD26SM100_TMEM_LOAD_16dp128b8xES1D_S1B_NS4_17SM75_U32x4_LDSM_NENS4_14SM90_TMA_STOREES1B_NS4_17SM90_U32x4_STSM_NENS4_39AutoVectorizingCopyWithAssumedAlignmentILi128EEEEEEvvEEEEvNT_6ParamsE,@function
        .size           _ZN7cutlass13device_kernelINS_4gemm6kernel13GemmUniversalIN4cute5tupleIJiiiiEEENS1_10collective13CollectiveMmaINS1_35MainloopSm100TmaUmmaWarpSpecializedILi2ELi2ELi4ENS5_IJNS4_1CILi1EEENSA_ILi2EEESB_EEEEENS5_IJNSA_ILi64EEENSA_ILi128EEESG_EEEfNS5_IJlSB_lEEEfSI_NS4_8TiledMMAINS4_8MMA_AtomIJNS4_17SM100_MMA_TF32_SSINS_10tfloat32_tESM_fLi64ELi128ELNS4_4UMMA5MajorE0ELSO_0ELNSN_7ScaleInE0ELSP_0EEEEEENS4_6LayoutINS5_IJSB_SB_SB_EEENS5_IJNSA_ILi0EEESU_SU_EEEEENS5_IJNS4_10UnderscoreESX_SX_EEEEENS4_23SM90_TMA_LOAD_MULTICASTENS4_14ComposedLayoutINS4_7SwizzleILi3ELi4ELi3EEENS4_18smem_ptr_flag_bitsILi32EEENSS_INS5_IJNSA_ILi8EEENSA_ILi32EEEEEENS5_IJS17_SB_EEEEEEEvNS4_8identityENS4_13SM90_TMA_LOADES1B_vS1C_EENS_8epilogue10collective18CollectiveEpilogueINS1F_23Sm100TmaWarpSpecializedILi4ELi2ELi16ELb1ELb0EEEJSH_NS5_IJNSS_ISF_SB_EENSS_IS17_SB_EEEEEfSI_fSI_NS1F_6fusion15FusionCallbacksIS1J_NS1N_17LinearCombinationIffffLNS_15FloatRoundStyleE2EEESH_S1M_JEEENS4_5SM1004TMEM4LOAD26SM100_TMEM_LOAD_16dp128b8xES1D_S1B_NS4_17SM75_U32x4_LDSM_NENS4_14SM90_TMA_STOREES1B_NS4_17SM90_U32x4_STSM_NENS4_39AutoVectorizingCopyWithAssumedAlignmentILi128EEEEEEvvEEEEvNT_6ParamsE,(.L_x_181 - _ZN7cutlass13device_kernelINS_4gemm6kernel13GemmUniversalIN4cute5tupleIJiiiiEEENS1_10collective13CollectiveMmaINS1_35MainloopSm100TmaUmmaWarpSpecializedILi2ELi2ELi4ENS5_IJNS4_1CILi1EEENSA_ILi2EEESB_EEEEENS5_IJNSA_ILi64EEENSA_ILi128EEESG_EEEfNS5_IJlSB_lEEEfSI_NS4_8TiledMMAINS4_8MMA_AtomIJNS4_17SM100_MMA_TF32_SSINS_10tfloat32_tESM_fLi64ELi128ELNS4_4UMMA5MajorE0ELSO_0ELNSN_7ScaleInE0ELSP_0EEEEEENS4_6LayoutINS5_IJSB_SB_SB_EEENS5_IJNSA_ILi0EEESU_SU_EEEEENS5_IJNS4_10UnderscoreESX_SX_EEEEENS4_23SM90_TMA_LOAD_MULTICASTENS4_14ComposedLayoutINS4_7SwizzleILi3ELi4ELi3EEENS4_18smem_ptr_flag_bitsILi32EEENSS_INS5_IJNSA_ILi8EEENSA_ILi32EEEEEENS5_IJS17_SB_EEEEEEEvNS4_8identityENS4_13SM90_TMA_LOADES1B_vS1C_EENS_8epilogue10collective18CollectiveEpilogueINS1F_23Sm100TmaWarpSpecializedILi4ELi2ELi16ELb1ELb0EEEJSH_NS5_IJNSS_ISF_SB_EENSS_IS17_SB_EEEEEfSI_fSI_NS1F_6fusion15FusionCallbacksIS1J_NS1N_17LinearCombinationIffffLNS_15FloatRoundStyleE2EEESH_S1M_JEEENS4_5SM1004TMEM4LOAD26SM100_TMEM_LOAD_16dp128b8xES1D_S1B_NS4_17SM75_U32x4_LDSM_NENS4_14SM90_TMA_STOREES1B_NS4_17SM90_U32x4_STSM_NENS4_39AutoVectorizingCopyWithAssumedAlignmentILi128EEEEEEvvEEEEvNT_6ParamsE)
        .other          _ZN7cutlass13device_kernelINS_4gemm6kernel13GemmUniversalIN4cute5tupleIJiiiiEEENS1_10collective13CollectiveMmaINS1_35MainloopSm100TmaUmmaWarpSpecializedILi2ELi2ELi4ENS5_IJNS4_1CILi1EEENSA_ILi2EEESB_EEEEENS5_IJNSA_ILi64EEENSA_ILi128EEESG_EEEfNS5_IJlSB_lEEEfSI_NS4_8TiledMMAINS4_8MMA_AtomIJNS4_17SM100_MMA_TF32_SSINS_10tfloat32_tESM_fLi64ELi128ELNS4_4UMMA5MajorE0ELSO_0ELNSN_7ScaleInE0ELSP_0EEEEEENS4_6LayoutINS5_IJSB_SB_SB_EEENS5_IJNSA_ILi0EEESU_SU_EEEEENS5_IJNS4_10UnderscoreESX_SX_EEEEENS4_23SM90_TMA_LOAD_MULTICASTENS4_14ComposedLayoutINS4_7SwizzleILi3ELi4ELi3EEENS4_18smem_ptr_flag_bitsILi32EEENSS_INS5_IJNSA_ILi8EEENSA_ILi32EEEEEENS5_IJS17_SB_EEEEEEEvNS4_8identityENS4_13SM90_TMA_LOADES1B_vS1C_EENS_8epilogue10collective18CollectiveEpilogueINS1F_23Sm100TmaWarpSpecializedILi4ELi2ELi16ELb1ELb0EEEJSH_NS5_IJNSS_ISF_SB_EENSS_IS17_SB_EEEEEfSI_fSI_NS1F_6fusion15FusionCallbacksIS1J_NS1N_17LinearCombinationIffffLNS_15FloatRoundStyleE2EEESH_S1M_JEEENS4_5SM1004TMEM4LOAD26SM100_TMEM_LOAD_16dp128b8xES1D_S1B_NS4_17SM75_U32x4_LDSM_NENS4_14SM90_TMA_STOREES1B_NS4_17SM90_U32x4_STSM_NENS4_39AutoVectorizingCopyWithAssumedAlignmentILi128EEEEEEvvEEEEvNT_6ParamsE,@"STO_CUDA_ENTRY STV_DEFAULT"
_ZN7cutlass13device_kernelINS_4gemm6kernel13GemmUniversalIN4cute5tupleIJiiiiEEENS1_10collective13CollectiveMmaINS1_35MainloopSm100TmaUmmaWarpSpecializedILi2ELi2ELi4ENS5_IJNS4_1CILi1EEENSA_ILi2EEESB_EEEEENS5_IJNSA_ILi64EEENSA_ILi128EEESG_EEEfNS5_IJlSB_lEEEfSI_NS4_8TiledMMAINS4_8MMA_AtomIJNS4_17SM100_MMA_TF32_SSINS_10tfloat32_tESM_fLi64ELi128ELNS4_4UMMA5MajorE0ELSO_0ELNSN_7ScaleInE0ELSP_0EEEEEENS4_6LayoutINS5_IJSB_SB_SB_EEENS5_IJNSA_ILi0EEESU_SU_EEEEENS5_IJNS4_10UnderscoreESX_SX_EEEEENS4_23SM90_TMA_LOAD_MULTICASTENS4_14ComposedLayoutINS4_7SwizzleILi3ELi4ELi3EEENS4_18smem_ptr_flag_bitsILi32EEENSS_INS5_IJNSA_ILi8EEENSA_ILi32EEEEEENS5_IJS17_SB_EEEEEEEvNS4_8identityENS4_13SM90_TMA_LOADES1B_vS1C_EENS_8epilogue10collective18CollectiveEpilogueINS1F_23Sm100TmaWarpSpecializedILi4ELi2ELi16ELb1ELb0EEEJSH_NS5_IJNSS_ISF_SB_EENSS_IS17_SB_EEEEEfSI_fSI_NS1F_6fusion15FusionCallbacksIS1J_NS1N_17LinearCombinationIffffLNS_15FloatRoundStyleE2EEESH_S1M_JEEENS4_5SM1004TMEM4LOAD26SM100_TMEM_LOAD_16dp128b8xES1D_S1B_NS4_17SM75_U32x4_LDSM_NENS4_14SM90_TMA_STOREES1B_NS4_17SM90_U32x4_STSM_NENS4_39AutoVectorizingCopyWithAssumedAlignmentILi128EEEEEEvvEEEEvNT_6ParamsE:
[----:B------:R-:W1:Y:S01]  /*0000*/  LDC R1, c[0x0][0x37c] ;  /* 0x0000df00ff017b82 */ /* 0x000e620000000800 */
[----:B------:R-:W2:Y:S01]  /*0010*/  S2R R64, SR_TID.X ;  /* 0x0000000000407919 */ /* 0x000ea20000002100 */
[----:B------:R-:W3:Y:S01]  /*0020*/  LDCU.64 UR8, c[0x0][0x890] ;  /* 0x00011200ff0877ac */ /* 0x000ee20008000a00 */
[----:B------:R-:W-:Y:S02]  /*0030*/  PRMT R52, RZ, 0x7610, R52 ;  /* 0x00007610ff347816 */ /* 0x000fe40000000034 */
[----:B------:R-:W-:Y:S01]  /*0040*/  ELECT P4, URZ, PT ;  /* 0x0000000000ff782f */ /* 0x000fe20003880000 */
[----:B---3--:R-:W-:-:S04]  /*0050*/  UISETP.NE.U32.AND UP0, UPT, UR8, URZ, UPT ;  /* 0x000000ff0800728c */ /* 0x008fc8000bf05070 */
[----:B------:R-:W-:Y:S01]  /*0060*/  UISETP.NE.AND.EX UP0, UPT, UR9, URZ, UPT, UP0 ;  /* 0x000000ff0900728c */ /* 0x000fe2000bf05300 */
[----:B--2---:R-:W-:-:S05]  /*0070*/  SHF.R.U32.HI R53, RZ, 0x5, R64 ;  /* 0x00000005ff357819 */ /* 0x004fca0000011640 */
[----:B------:R-:W2:Y:S02]  /*0080*/  SHFL.IDX PT, R0, R53, RZ, 0x1f ;  /* 0x00001fff35007589 */ /* 0x000ea400000e0000 */
[----:B--2---:R-:W-:Y:S01]  /*0090*/  R2UR UR17, R0 ;  /* 0x00000000001172ca */ /* 0x004fe200000e0000 */
[----:B-1----:R-:W-:-:S14]  /*00a0*/  BRA.U UP0, `(.L_x_0) ;  /* 0x0000000100307547 */ /* 0x002fdc000b800000 */
[----:B------:R-:W1:Y:S02]  /*00b0*/  LDCU.64 UR4, c[0x0][0x888] ;  /* 0x00011100ff0477ac */ /* 0x000e640008000a00 */
[----:B-1----:R-:W-:-:S04]  /*00c0*/  UISETP.NE.U32.AND UP0, UPT, UR4, URZ, UPT ;  /* 0x000000ff0400728c */ /* 0x002fc8000bf05070 */
[----:B------:R-:W-:-:S09]  /*00d0*/  UISETP.NE.AND.EX UP0, UPT, UR5, URZ, UPT, UP0 ;  /* 0x000000ff0500728c */ /* 0x000fd2000bf05300 */
[----:B------:R-:W-:Y:S05]  /*00e0*/  BRA.U !UP0, `(.L_x_1) ;  /* 0x0000000108147547 */ /* 0x000fea000b800000 */
[----:B------:R-:W1:Y:S01]  /*00f0*/  LDC.64 R2, c[0x0][0x888] ;  /* 0x00022200ff027b82 */ /* 0x000e620000000a00 */
[----:B------:R-:W1:Y:S02]  /*0100*/  LDCU.64 UR4, c[0x0][0x358] ;  /* 0x00006b00ff0477ac */ /* 0x000e640008000a00 */
[----:B-1----:R1:W5:Y:S01]  /*0110*/  LDG.E R27, desc[UR4][R2.64] ;  /* 0x00000004021b7981 */ /* 0x002362000c1e1900 */
[----:B------:R-:W-:Y:S01]  /*0120*/  HFMA2 R52, -RZ, RZ, 0, 5.9604644775390625e-08 ;  /* 0x00000001ff347431 */ /* 0x000fe200000001ff */
[----:B------:R-:W-:Y:S05]  /*0130*/  BRA `(.L_x_0) ;  /* 0x00000000000c7947 */ /* 0x000fea0003800000 */
.L_x_1:
[----:B------:R-:W1:Y:S01]  /*0140*/  LDCU UR4, c[0x0][0x880] ;  /* 0x00011000ff0477ac */ /* 0x000e620008000800 */
[----:B------:R-:W-:Y:S01]  /*0150*/  HFMA2 R52, -RZ, RZ, 0, 5.9604644775390625e-08 ;  /* 0x00000001ff347431 */ /* 0x000fe200000001ff */
[----:B-1----:R-:W-:-:S07]  /*0160*/  MOV R27, UR4 ;  /* 0x00000004001b7c02 */ /* 0x002fce0008000f00 */
.L_x_0:
[----:B------:R-:W2:Y:S02]  /*0170*/  LDCU.64 UR4, c[0x0][0x8b0] ;  /* 0x00011600ff0477ac */ /* 0x000ea40008000a00 */
[----:B--2---:R-:W-:-:S04]  /*0180*/  UISETP.NE.U32.AND UP0, UPT, UR4, URZ, UPT ;  /* 0x000000ff0400728c */ /* 0x004fc8000bf05070 */
[----:B------:R-:W-:-:S09]  /*0190*/  UISETP.NE.AND.EX UP0, UPT, UR5, URZ, UPT, UP0 ;  /* 0x000000ff0500728c */ /* 0x000fd2000bf05300 */
[----:B------:R-:W-:Y:S05]  /*01a0*/  BRA.U UP0, `(.L_x_2) ;  /* 0x0000000100287547 */ /* 0x000fea000b800000 */
[----:B------:R-:W2:Y:S02]  /*01b0*/  LDCU.64 UR4, c[0x0][0x8a8] ;  /* 0x00011500ff0477ac */ /* 0x000ea40008000a00 */
[----:B--2---:R-:W-:-:S04]  /*01c0*/  UISETP.NE.U32.AND UP0, UPT, UR4, URZ, UPT ;  /* 0x000000ff0400728c */ /* 0x004fc8000bf05070 */
[----:B------:R-:W-:-:S09]  /*01d0*/  UISETP.NE.AND.EX UP0, UPT, UR5, URZ, UPT, UP0 ;  /* 0x000000ff0500728c */ /* 0x000fd2000bf05300 */
[----:B------:R-:W-:Y:S05]  /*01e0*/  BRA.U !UP0, `(.L_x_3) ;  /* 0x0000000108107547 */ /* 0x000fea000b800000 */
[----:B------:R-:W2:Y:S01]  /*01f0*/  LDC.64 R24, c[0x0][0x8a8] ;  /* 0x00022a00ff187b82 */ /* 0x000ea20000000a00 */
[----:B------:R-:W2:Y:S02]  /*0200*/  LDCU.64 UR4, c[0x0][0x358] ;  /* 0x00006b00ff0477ac */ /* 0x000ea40008000a00 */
[----:B--2---:R2:W5:Y:S01]  /*0210*/  LDG.E R24, desc[UR4][R24.64] ;  /* 0x0000000418187981 */ /* 0x004562000c1e1900 */
[----:B------:R-:W-:Y:S05]  /*0220*/  BRA `(.L_x_2) ;  /* 0x0000000000087947 */ /* 0x000fea0003800000 */
.L_x_3:
[----:B------:R-:W2:Y:S02]  /*0230*/  LDCU UR4, c[0x0][0x8a0] ;  /* 0x00011400ff0477ac */ /* 0x000ea40008000800 */
[----:B--2---:R-:W-:Y:S02]  /*0240*/  MOV R24, UR4 ;  /* 0x0000000400187c02 */ /* 0x004fe40008000f00 */
.L_x_2:
[----:B------:R-:W-:Y:S01]  /*0250*/  IMAD.U32 R0, RZ, RZ, UR17 ;  /* 0x00000011ff007e24 */ /* 0x000fe2000f8e00ff */
[----:B------:R-:W-:Y:S04]  /*0260*/  BSSY.RECONVERGENT B0, `(.L_x_4) ;  /* 0x000000c000007945 */ /* 0x000fe80003800200 */
[C---:B------:R-:W-:Y:S02]  /*0270*/  ISETP.NE.OR P1, PT, R0.reuse, 0x1, !P4 ;  /* 0x000000010000780c */ /* 0x040fe40006725670 */
[----:B------:R-:W-:-:S11]  /*0280*/  ISETP.NE.OR P0, PT, R0, 0x3, !P4 ;  /* 0x000000030000780c */ /* 0x000fd60006705670 */
[----:B------:R-:W-:Y:S05]  /*0290*/  @P1 BRA `(.L_x_5) ;  /* 0x0000000000201947 */ /* 0x000fea0003800000 */
[----:B------:R-:W3:Y:S02]  /*02a0*/  LDCU.64 UR4, c[0x0][0x348] ;  /* 0x00006900ff0477ac */ /* 0x000ee40008000a00 */
[----:B---3--:R-:W-:Y:S02]  /*02b0*/  UIADD3 UR6, UP1, UPT, UR4, 0x80, URZ ;  /* 0x0000008004067890 */ /* 0x008fe4000ff3e0ff */
[----:B------:R-:W-:Y:S02]  /*02c0*/  UIADD3 UR4, UP0, UPT, UR4, 0x180, URZ ;  /* 0x0000018004047890 */ /* 0x000fe4000ff1e0ff */
[----:B------:R-:W-:Y:S02]  /*02d0*/  UIADD3.X UR7, UPT, UPT, URZ, UR5, URZ, UP1, !UPT ;  /* 0x00000005ff077290 */ /* 0x000fe40008ffe4ff */
[----:B------:R-:W-:-:S07]  /*02e0*/  UIADD3.X UR5, UPT, UPT, URZ, UR5, URZ, UP0, !UPT ;  /* 0x00000005ff057290 */ /* 0x000fce00087fe4ff */
[----:B------:R3:W-:Y:S02]  /*02f0*/  UTMACCTL.PF [UR6] ;  /* 0x00000000060079b9 */ /* 0x0007e40008040000 */
[----:B------:R3:W-:Y:S02]  /*0300*/  UTMACCTL.PF [UR4] ;  /* 0x00000000040079b9 */ /* 0x0007e40008040000 */
[----:B---3--:R-:W-:Y:S01]  /*0310*/  NOP ;  /* 0x0000000000007918 */ /* 0x008fe20000000000 */
.L_x_5:
[----:B------:R-:W-:Y:S05]  /*0320*/  BSYNC.RECONVERGENT B0 ;  /* 0x0000000000007941 */ /* 0x000fea0003800200 */
.L_x_4:
[----:B------:R-:W-:Y:S04]  /*0330*/  BSSY.RECONVERGENT B0, `(.L_x_6) ;  /* 0x000000a000007945 */ /* 0x000fe80003800200 */
        /* <DEDUP_REMOVED lines=9> */
.L_x_7:
[----:B------:R-:W-:Y:S05]  /*03d0*/  BSYNC.RECONVERGENT B0 ;  /* 0x0000000000007941 */ /* 0x000fea0003800200 */
.L_x_6:
[----:B------:R-:W3:Y:S01]  /*03e0*/  LDCU.64 UR4, c[0x0][0x888] ;  /* 0x00011100ff0477ac */ /* 0x000ee20008000a00 */
[----:B------:R-:W-:Y:S02]  /*03f0*/  UISETP.EQ.U32.AND UP1, UPT, UR8, URZ, UPT ;  /* 0x000000ff0800728c */ /* 0x000fe4000bf22070 */
[----:B------:R-:W-:Y:S02]  /*0400*/  UPLOP3.LUT UP3, UPT, UPT, UPT, UPT, 0x80, 0x8 ;  /* 0x000000000008789c */ /* 0x000fe40003f6f070 */
[----:B---3--:R-:W-:-:S04]  /*0410*/  UISETP.NE.U32.AND UP0, UPT, UR4, URZ, UPT ;  /* 0x000000ff0400728c */ /* 0x008fc8000bf05070 */
[----:B------:R-:W-:-:S04]  /*0420*/  UISETP.NE.AND.EX UP0, UPT, UR5, URZ, UPT, UP0 ;  /* 0x000000ff0500728c */ /* 0x000fc8000bf05300 */
[----:B------:R-:W-:-:S04]  /*0430*/  UISETP.EQ.OR.EX UP2, UPT, UR9, URZ, !UP0, UP1 ;  /* 0x000000ff0900728c */ /* 0x000fc8000c742710 */
[----:B------:R-:W-:-:S05]  /*0440*/  UP2UR UR63, UPR, URZ, 0x4 ;  /* 0x00000004ff3f7883 */ /* 0x000fca0008000000 */
[----:B------:R-:W-:Y:S07]  /*0450*/  BRA.U !UP2, `(.L_x_8) ;  /* 0x000000010a207547 */ /* 0x000fee000b800000 */
[----:B------:R-:W-:Y:S01]  /*0460*/  UISETP.NE.U32.AND UP1, UPT, UR8, URZ, UPT ;  /* 0x000000ff0800728c */ /* 0x000fe2000bf25070 */
[----:B-----5:R-:W-:Y:S01]  /*0470*/  FSETP.NEU.AND P0, PT, R27, RZ, PT ;  /* 0x000000ff1b00720b */ /* 0x020fe20003f0d000 */
[----:B------:R-:W-:Y:S02]  /*0480*/  USEL UR4, URZ, 0xffffffff, UP0 ;  /* 0xffffffffff047887 */ /* 0x000fe40008000000 */
[----:B------:R-:W-:-:S10]  /*0490*/  UISETP.NE.AND.EX UP1, UPT, UR9, URZ, UPT, UP1 ;  /* 0x000000ff0900728c */ /* 0x000fd4000bf25310 */
[----:B------:R-:W-:Y:S01]  /*04a0*/  VOTEU.ANY UP0, P0 ;  /* 0x0000000000ff7886 */ /* 0x000fe20000000100 */
[----:B------:R-:W-:-:S04]  /*04b0*/  @!UP1 USEL UR4, URZ, 0xffffffff, UP0 ;  /* 0xffffffffff049887 */ /* 0x000fc80008000000 */
[----:B------:R-:W-:-:S04]  /*04c0*/  ULOP3.LUT UR4, UR4, 0x1, URZ, 0xc0, !UPT ;  /* 0x0000000104047892 */ /* 0x000fc8000f8ec0ff */
[----:B------:R-:W-:-:S11]  /*04d0*/  UISETP.NE.U32.AND UP3, UPT, UR4, 0x1, UPT ;  /* 0x000000010400788c */ /* 0x000fd6000bf65070 */
.L_x_8:
[----:B-1----:R-:W1:Y:S01]  /*04e0*/  SHFL.IDX PT, R2, R53, RZ, 0x1f ;  /* 0x00001fff35027589 */ /* 0x002e6200000e0000 */
[----:B------:R-:W-:-:S04]  /*04f0*/  UISETP.NE.AND UP0, UPT, UR17, 0x2, UPT ;  /* 0x000000021100788c */ /* 0x000fc8000bf05270 */
[----:B------:R-:W-:Y:S01]  /*0500*/  USEL UR45, URZ, 0x1, UP0 ;  /* 0x00000001ff2d7887 */ /* 0x000fe20008000000 */
[----:B-1----:R-:W-:-:S13]  /*0510*/  ISETP.NE.AND P0, PT, R2, RZ, PT ;  /* 0x000000ff0200720c */ /* 0x002fda0003f05270 */
[----:B------:R-:W-:Y:S05]  /*0520*/  @P0 BRA `(.L_x_9) ;  /* 0x0000000000480947 */ /* 0x000fea0003800000 */
[----:B------:R-:W1:Y:S01]  /*0530*/  S2UR UR4, SR_CgaCtaId ;  /* 0x00000000000479c3 */ /* 0x000e620000008800 */
[----:B------:R-:W-:Y:S01]  /*0540*/  UMOV UR5, 0x400 ;  /* 0x0000040000057882 */ /* 0x000fe20000000000 */
[----:B------:R-:W-:Y:S01]  /*0550*/  UMOV UR8, 0x1 ;  /* 0x0000000100087882 */ /* 0x000fe20000000000 */
[----:B------:R-:W-:Y:S01]  /*0560*/  UMOV UR6, 0x2 ;  /* 0x0000000200067882 */ /* 0x000fe20000000000 */
[----:B------:R-:W-:-:S04]  /*0570*/  UIADD3 UR8, UPT, UPT, -UR8, 0x100000, URZ ;  /* 0x0010000008087890 */ /* 0x000fc8000fffe1ff */
[----:B------:R-:W-:Y:S02]  /*0580*/  USHF.L.U32 UR9, UR8, 0xb, URZ ;  /* 0x0000000b08097899 */ /* 0x000fe400080006ff */
[----:B------:R-:W-:Y:S02]  /*0590*/  USHF.L.U32 UR8, UR8, 0x1, URZ ;  /* 0x0000000108087899 */ /* 0x000fe400080006ff */
[----:B------:R-:W-:-:S04]  /*05a0*/  UIADD3 UR6, UPT, UPT, -UR6, 0x100000, URZ ;  /* 0x0010000006067890 */ /* 0x000fc8000fffe1ff */
[----:B------:R-:W-:Y:S02]  /*05b0*/  USHF.L.U32 UR7, UR6, 0xb, URZ ;  /* 0x0000000b06077899 */ /* 0x000fe400080006ff */
[----:B------:R-:W-:Y:S01]  /*05c0*/  USHF.L.U32 UR6, UR6, 0x1, URZ ;  /* 0x0000000106067899 */ /* 0x000fe200080006ff */
[----:B------:R-:W-:Y:S01]  /*05d0*/  ELECT P0, URZ, PT ;  /* 0x0000000000ff782f */ /* 0x000fe20003800000 */
[----:B-1----:R-:W-:Y:S01]  /*05e0*/  ULEA UR4, UR4, UR5, 0x18 ;  /* 0x0000000504047291 */ /* 0x002fe2000f8ec0ff */
[----:B------:R-:W1:Y:S11]  /*05f0*/  FENCE.VIEW.ASYNC.S ;  /* 0x00000000000073c6 */ /* 0x000e760000000000 */
[----:B-1----:R1:W3:Y:S01]  /*0600*/  SYNCS.EXCH.64 URZ, [UR4], UR8 ;  /* 0x0000000804ff75b2 */ /* 0x0022e20008000100 */
[----:B------:R1:W4:Y:S01]  /*0610*/  SYNCS.EXCH.64 URZ, [UR4+0x10], UR6 ;  /* 0x0000100604ff75b2 */ /* 0x0003220008000100 */
[----:B------:R1:W1:Y:S01]  /*0620*/  SYNCS.EXCH.64 URZ, [UR4+0x8], UR8 ;  /* 0x0000080804ff75b2 */ /* 0x0002620008000100 */
[----:B------:R1:W1:Y:S01]  /*0630*/  SYNCS.EXCH.64 URZ, [UR4+0x18], UR6 ;  /* 0x0000180604ff75b2 */ /* 0x0002620008000100 */
[----:B------:R-:W-:Y:S01]  /*0640*/  NOP ;  /* 0x0000000000007918 */ /* 0x000fe20000000000 */
.L_x_9:
[----:B------:R-:W2:Y:S01]  /*0650*/  SHFL.IDX PT, R2, R53, RZ, 0x1f ;  /* 0x00001fff35027589 */ /* 0x000ea200000e0000 */
[----:B------:R-:W-:Y:S01]  /*0660*/  NOP ;  /* 0x0000000000007918 */ /* 0x000fe20000000000 */
[----:B--2---:R-:W-:-:S13]  /*0670*/  ISETP.NE.AND P0, PT, R2, 0x1, PT ;  /* 0x000000010200780c */ /* 0x004fda0003f05270 */
[----:B------:R-:W-:Y:S05]  /*0680*/  @P0 BRA `(.L_x_10) ;  /* 0x0000000000580947 */ /* 0x000fea0003800000 */
[----:B-1----:R-:W1:Y:S01]  /*0690*/  S2UR UR4, SR_CgaCtaId ;  /* 0x00000000000479c3 */ /* 0x002e620000008800 */
        /* <DEDUP_REMOVED lines=12> */
[----:B-1----:R2:W1:Y:S01]  /*0760*/  SYNCS.EXCH.64 URZ, [UR4+0x20], UR8 ;  /* 0x0000200804ff75b2 */ /* 0x0024620008000100 */
[----:B------:R2:W1:Y:S01]  /*0770*/  SYNCS.EXCH.64 URZ, [UR4+0x40], UR6 ;  /* 0x0000400604ff75b2 */ /* 0x0004620008000100 */
[----:B------:R2:W1:Y:S01]  /*0780*/  SYNCS.EXCH.64 URZ, [UR4+0x28], UR8 ;  /* 0x0000280804ff75b2 */ /* 0x0004620008000100 */
[----:B------:R2:W1:Y:S01]  /*0790*/  SYNCS.EXCH.64 URZ, [UR4+0x48], UR6 ;  /* 0x0000480604ff75b2 */ /* 0x0004620008000100 */
[----:B------:R2:W1:Y:S01]  /*07a0*/  SYNCS.EXCH.64 URZ, [UR4+0x30], UR8 ;  /* 0x0000300804ff75b2 */ /* 0x0004620008000100 */
[----:B------:R2:W1:Y:S01]  /*07b0*/  SYNCS.EXCH.64 URZ, [UR4+0x50], UR6 ;  /* 0x0000500604ff75b2 */ /* 0x0004620008000100 */
[----:B------:R2:W1:Y:S01]  /*07c0*/  SYNCS.EXCH.64 URZ, [UR4+0x38], UR8 ;  /* 0x0000380804ff75b2 */ /* 0x0004620008000100 */
[----:B------:R2:W1:Y:S02]  /*07d0*/  SYNCS.EXCH.64 URZ, [UR4+0x58], UR6 ;  /* 0x0000580604ff75b2 */ /* 0x0004640008000100 */
[----:B--2---:R-:W-:Y:S01]  /*07e0*/  NOP ;  /* 0x0000000000007918 */ /* 0x004fe20000000000 */
.L_x_10:
[----:B------:R-:W2:Y:S01]  /*07f0*/  SHFL.IDX PT, R2, R53, RZ, 0x1f ;  /* 0x00001fff35027589 */ /* 0x000ea200000e0000 */
[----:B------:R-:W-:Y:S01]  /*0800*/  NOP ;  /* 0x0000000000007918 */ /* 0x000fe20000000000 */
[----:B--2---:R-:W-:-:S13]  /*0810*/  ISETP.NE.AND P0, PT, R2, 0x3, PT ;  /* 0x000000030200780c */ /* 0x004fda0003f05270 */
[----:B------:R-:W-:Y:S05]  /*0820*/  @P0 BRA `(.L_x_11) ;  /* 0x0000000000300947 */ /* 0x000fea0003800000 */
[----:B-1----:R-:W1:Y:S01]  /*0830*/  S2UR UR6, SR_CgaCtaId ;  /* 0x00000000000679c3 */ /* 0x002e620000008800 */
[----:B------:R-:W-:Y:S01]  /*0840*/  UMOV UR4, 0x400 ;  /* 0x0000040000047882 */ /* 0x000fe20000000000 */
[----:B------:R-:W-:Y:S01]  /*0850*/  UMOV UR5, 0x20 ;  /* 0x0000002000057882 */ /* 0x000fe20000000000 */
[----:B------:R-:W-:Y:S01]  /*0860*/  ELECT P0, URZ, PT ;  /* 0x0000000000ff782f */ /* 0x000fe20003800000 */
[----:B-1----:R-:W-:Y:S02]  /*0870*/  ULEA UR6, UR6, UR4, 0x18 ;  /* 0x0000000406067291 */ /* 0x002fe4000f8ec0ff */
[----:B------:R-:W-:-:S04]  /*0880*/  UIADD3 UR4, UPT, UPT, -UR5, 0x100000, URZ ;  /* 0x0010000005047890 */ /* 0x000fc8000fffe1ff */
[----:B------:R-:W-:Y:S02]  /*0890*/  USHF.L.U32 UR5, UR4, 0xb, URZ ;  /* 0x0000000b04057899 */ /* 0x000fe400080006ff */
[----:B------:R-:W-:Y:S01]  /*08a0*/  USHF.L.U32 UR4, UR4, 0x1, URZ ;  /* 0x0000000104047899 */ /* 0x000fe200080006ff */
[----:B------:R-:W1:Y:S11]  /*08b0*/  FENCE.VIEW.ASYNC.S ;  /* 0x00000000000073c6 */ /* 0x000e760000000000 */
[----:B-1----:R2:W1:Y:S01]  /*08c0*/  SYNCS.EXCH.64 URZ, [UR6+0x60], UR4 ;  /* 0x0000600406ff75b2 */ /* 0x0024620008000100 */
[----:B------:R2:W1:Y:S02]  /*08d0*/  SYNCS.EXCH.64 URZ, [UR6+0x68], UR4 ;  /* 0x0000680406ff75b2 */ /* 0x0004640008000100 */
[----:B--2---:R-:W-:Y:S01]  /*08e0*/  NOP ;  /* 0x0000000000007918 */ /* 0x004fe20000000000 */
.L_x_11:
[----:B------:R-:W2:Y:S01]  /*08f0*/  SHFL.IDX PT, R2, R53, RZ, 0x1f ;  /* 0x00001fff35027589 */ /* 0x000ea200000e0000 */
[----:B------:R-:W-:Y:S01]  /*0900*/  NOP ;  /* 0x0000000000007918 */ /* 0x000fe20000000000 */
[----:B--2---:R-:W-:-:S13]  /*0910*/  ISETP.NE.AND P0, PT, R2, 0x4, PT ;  /* 0x000000040200780c */ /* 0x004fda0003f05270 */
[----:B------:R-:W-:Y:S05]  /*0920*/  @P0 BRA `(.L_x_12) ;  /* 0x00000000004c0947 */ /* 0x000fea0003800000 */
[----:B-1----:R-:W1:Y:S01]  /*0930*/  S2UR UR6, SR_CgaCtaId ;  /* 0x00000000000679c3 */ /* 0x002e620000008800 */
[----:B------:R-:W-:Y:S01]  /*0940*/  UMOV UR4, 0x1e0 ;  /* 0x000001e000047882 */ /* 0x000fe20000000000 */
[----:B------:R-:W-:Y:S01]  /*0950*/  UMOV UR5, 0x400 ;  /* 0x0000040000057882 */ /* 0x000fe20000000000 */
[----:B------:R-:W-:Y:S01]  /*0960*/  USEL UR4, UR4, 0x1a0, UP3 ;  /* 0x000001a004047887 */ /* 0x000fe20009800000 */
[----:B------:R-:W-:Y:S01]  /*0970*/  UMOV UR8, 0x1 ;  /* 0x0000000100087882 */ /* 0x000fe20000000000 */
[----:B------:R-:W-:Y:S01]  /*0980*/  ELECT P0, URZ, PT ;  /* 0x0000000000ff782f */ /* 0x000fe20003800000 */
[----:B------:R-:W-:-:S04]  /*0990*/  UIADD3 UR8, UPT, UPT, -UR8, 0x100000, URZ ;  /* 0x0010000008087890 */ /* 0x000fc8000fffe1ff */
[----:B------:R-:W-:Y:S02]  /*09a0*/  USHF.L.U32 UR9, UR8, 0xb, URZ ;  /* 0x0000000b08097899 */ /* 0x000fe400080006ff */
[----:B------:R-:W-:Y:S02]  /*09b0*/  USHF.L.U32 UR8, UR8, 0x1, URZ ;  /* 0x0000000108087899 */ /* 0x000fe400080006ff */
[----:B-1----:R-:W-:Y:S02]  /*09c0*/  ULEA UR6, UR6, UR5, 0x18 ;  /* 0x0000000506067291 */ /* 0x002fe4000f8ec0ff */
[----:B------:R-:W-:-:S04]  /*09d0*/  UIADD3 UR4, UPT, UPT, -UR4, 0x100000, URZ ;  /* 0x0010000004047890 */ /* 0x000fc8000fffe1ff */
[----:B------:R-:W-:Y:S02]  /*09e0*/  USHF.L.U32 UR5, UR4, 0xb, URZ ;  /* 0x0000000b04057899 */ /* 0x000fe400080006ff */
[----:B------:R-:W-:Y:S01]  /*09f0*/  USHF.L.U32 UR4, UR4, 0x1, URZ ;  /* 0x0000000104047899 */ /* 0x000fe200080006ff */
[----:B------:R-:W1:Y:S03]  /*0a00*/  FENCE.VIEW.ASYNC.S ;  /* 0x00000000000073c6 */ /* 0x000e660000000000 */
[----:B-1----:R2:W1:Y:S08]  /*0a10*/  SYNCS.EXCH.64 URZ, [UR6+0x70], UR8 ;  /* 0x0000700806ff75b2 */ /* 0x0024700008000100 */
[----:B------:R2:W1:Y:S01]  /*0a20*/  SYNCS.EXCH.64 URZ, [UR6+0x80], UR4 ;  /* 0x0000800406ff75b2 */ /* 0x0004620008000100 */
[----:B------:R2:W1:Y:S01]  /*0a30*/  SYNCS.EXCH.64 URZ, [UR6+0x78], UR8 ;  /* 0x0000780806ff75b2 */ /* 0x0004620008000100 */
[----:B------:R2:W1:Y:S02]  /*0a40*/  SYNCS.EXCH.64 URZ, [UR6+0x88], UR4 ;  /* 0x0000880406ff75b2 */ /* 0x0004640008000100 */
[----:B--2---:R-:W-:Y:S01]  /*0a50*/  NOP ;  /* 0x0000000000007918 */ /* 0x004fe20000000000 */
.L_x_12:
        /* <DEDUP_REMOVED lines=26> */
.L_x_13:
[----:B------:R-:W2:Y:S01]  /*0c00*/  SHFL.IDX PT, R2, R53, RZ, 0x1f ;  /* 0x00001fff35027589 */ /* 0x000ea200000e0000 */
[----:B------:R-:W1:Y:S01]  /*0c10*/  S2UR UR54, SR_CgaCtaId ;  /* 0x00000000003679c3 */ /* 0x000e620000008800 */
[----:B------:R-:W-:Y:S01]  /*0c20*/  NOP ;  /* 0x0000000000007918 */ /* 0x000fe20000000000 */
[----:B--2---:R-:W-:-:S13]  /*0c30*/  ISETP.NE.AND P0, PT, R2, 0x3, PT ;  /* 0x000000030200780c */ /* 0x004fda0003f05270 */
[----:B-1----:R-:W-:Y:S05]  /*0c40*/  @P0 BRA `(.L_x_14) ;  /* 0x0000000000340947 */ /* 0x002fea0003800000 */
[----:B------:R-:W-:Y:S01]  /*0c50*/  UMOV UR4, 0x400 ;  /* 0x0000040000047882 */ /* 0x000fe20000000000 */
[----:B------:R-:W-:Y:S01]  /*0c60*/  UMOV UR6, 0x20 ;  /* 0x0000002000067882 */ /* 0x000fe20000000000 */
[----:B------:R-:W-:Y:S02]  /*0c70*/  ULEA UR4, UR54, UR4, 0x18 ;  /* 0x0000000436047291 */ /* 0x000fe4000f8ec0ff */
[----:B------:R-:W-:-:S04]  /*0c80*/  UIADD3 UR6, UPT, UPT, -UR6, 0x100000, URZ ;  /* 0x0010000006067890 */ /* 0x000fc8000fffe1ff */
[----:B------:R-:W-:Y:S02]  /*0c90*/  USHF.L.U32 UR7, UR6, 0xb, URZ ;  /* 0x0000000b06077899 */ /* 0x000fe400080006ff */
[----:B------:R-:W-:Y:S01]  /*0ca0*/  USHF.L.U32 UR6, UR6, 0x1, URZ ;  /* 0x0000000106067899 */ /* 0x000fe200080006ff */
[----:B------:R-:W-:Y:S01]  /*0cb0*/  ELECT P0, URZ, PT ;  /* 0x0000000000ff782f */ /* 0x000fe20003800000 */
[----:B------:R-:W1:Y:S10]  /*0cc0*/  FENCE.VIEW.ASYNC.S ;  /* 0x00000000000073c6 */ /* 0x000e740000000000 */
[----:B-1----:R1:W2:Y:S01]  /*0cd0*/  SYNCS.EXCH.64 URZ, [UR4+0xd0], UR6 ;  /* 0x0000d00604ff75b2 */ /* 0x0022a20008000100 */
[----:B------:R1:W1:Y:S01]  /*0ce0*/  SYNCS.EXCH.64 URZ, [UR4+0xe0], UR6 ;  /* 0x0000e00604ff75b2 */ /* 0x0002620008000100 */
[----:B------:R1:W1:Y:S01]  /*0cf0*/  SYNCS.EXCH.64 URZ, [UR4+0xd8], UR6 ;  /* 0x0000d80604ff75b2 */ /* 0x0002620008000100 */
[----:B------:R1:W1:Y:S01]  /*0d00*/  SYNCS.EXCH.64 URZ, [UR4+0xe8], UR6 ;  /* 0x0000e80604ff75b2 */ /* 0x0002620008000100 */
[----:B------:R-:W-:Y:S01]  /*0d10*/  NOP ;  /* 0x0000000000007918 */ /* 0x000fe20000000000 */
.L_x_14:
[----:B-1----:R-:W1:Y:S01]  /*0d20*/  LDCU UR4, c[0x0][0x36c] ;  /* 0x00006d80ff0477ac */ /* 0x002e620008000800 */
[----:B------:R-:W-:Y:S01]  /*0d30*/  ISETP.NE.OR P4, PT, R0, 0x2, !P4 ;  /* 0x000000020000780c */ /* 0x000fe20006785670 */
[----:B------:R-:W-:Y:S01]  /*0d40*/  NOP ;  /* 0x0000000000007918 */ /* 0x000fe20000000000 */
[----:B------:R-:W-:Y:S01]  /*0d50*/  LOP3.LUT R0, R64, 0x1f, RZ, 0xc0, !PT ;  /* 0x0000001f40007812 */ /* 0x000fe200078ec0ff */
[----:B------:R-:W-:Y:S02]  /*0d60*/  UISETP.NE.AND UP4, UPT, UR17, URZ, UPT ;  /* 0x000000ff1100728c */ /* 0x000fe4000bf85270 */
[----:B-1----:R-:W-:-:S09]  /*0d70*/  UISETP.EQ.U32.AND UP5, UPT, UR4, 0x1, UPT ;  /* 0x000000010400788c */ /* 0x002fd2000bfa2070 */
[----:B------:R-:W-:Y:S05]  /*0d80*/  BRA.U !UP5, `(.L_x_15) ;  /* 0x000000010d087547 */ /* 0x000fea000b800000 */
[----:B--234-:R-:W-:Y:S01]  /*0d90*/  UCGABAR_ARV ;  /* 0x00000000000079c7 */ /* 0x01cfe20008000000 */
[----:B------:R-:W-:Y:S05]  /*0da0*/  BRA `(.L_x_16) ;  /* 0x0000000000047947 */ /* 0x000fea0003800000 */
.L_x_15:
[----:B--234-:R-:W-:Y:S01]  /*0db0*/  NOP ;  /* 0x0000000000007918 */ /* 0x01cfe20000000000 */
.L_x_16:
[----:B------:R-:W1:Y:S01]  /*0dc0*/  S2UR UR8, SR_CTAID.X ;  /* 0x00000000000879c3 */ /* 0x000e620000002500 */
[----:B------:R-:W-:-:S05]  /*0dd0*/  CS2R.32 R55, SR_CgaSize ;  /* 0x0000000000377805 */ /* 0x000fca0000008a00 */
[----:B------:R-:W-:-:S05]  /*0de0*/  IMAD R55, R55, -0xa0, RZ ;  /* 0xffffff6037377824 */ /* 0x000fca00078e02ff */
[----:B------:R-:W-:-:S14]  /*0df0*/  R2UR UR5, R55 ;  /* 0x00000000370572ca */ /* 0x000fdc00000e0000 */
[----:B------:R-:W2:Y:S01]  /*0e00*/  LDCU UR5, c[0x0][UR5+0x2b0] ;  /* 0x00005600050577ac */ /* 0x000ea20008000800 */
[----:B------:R-:W-:-:S05]  /*0e10*/  CS2R.32 R55, SR_CgaSize ;  /* 0x0000000000377805 */ /* 0x000fca0000008a00 */
[----:B------:R-:W-:-:S05]  /*0e20*/  IMAD R55, R55, -0xa0, RZ ;  /* 0xffffff6037377824 */ /* 0x000fca00078e02ff */
[----:B------:R-:W-:-:S14]  /*0e30*/  R2UR UR4, R55 ;  /* 0x00000000370472ca */ /* 0x000fdc00000e0000 */
[----:B------:R-:W3:Y:S01]  /*0e40*/  LDCU UR4, c[0x0][UR4+0x2b4] ;  /* 0x00005680040477ac */ /* 0x000ee20008000800 */
[----:B------:R-:W4:Y:S01]  /*0e50*/  S2UR UR7, SR_CTAID.Y ;  /* 0x00000000000779c3 */ /* 0x000f220000002600 */
[----:B------:R-:W-:-:S05]  /*0e60*/  CS2R.32 R55, SR_CgaSize ;  /* 0x0000000000377805 */ /* 0x000fca0000008a00 */
[----:B------:R-:W-:-:S05]  /*0e70*/  IMAD R55, R55, -0xa0, RZ ;  /* 0xffffff6037377824 */ /* 0x000fca00078e02ff */
[----:B------:R-:W-:-:S14]  /*0e80*/  R2UR UR9, R55 ;  /* 0x00000000370972ca */ /* 0x000fdc00000e0000 */
[----:B------:R-:W3:Y:S01]  /*0e90*/  LDCU UR9, c[0x0][UR9+0x2a0] ;  /* 0x00005400090977ac */ /* 0x000ee20008000800 */
[----:B------:R-:W-:-:S05]  /*0ea0*/  CS2R.32 R55, SR_CgaSize ;  /* 0x0000000000377805 */ /* 0x000fca0000008a00 */
[----:B------:R-:W-:-:S05]  /*0eb0*/  IMAD R55, R55, -0xa0, RZ ;  /* 0xffffff6037377824 */ /* 0x000fca00078e02ff */
[----:B------:R-:W-:-:S14]  /*0ec0*/  R2UR UR10, R55 ;  /* 0x00000000370a72ca */ /* 0x000fdc00000e0000 */
[----:B------:R-:W3:Y:S01]  /*0ed0*/  LDCU UR10, c[0x0][UR10+0x2a4] ;  /* 0x000054800a0a77ac */ /* 0x000ee20008000800 */
[----:B------:R-:W3:Y:S01]  /*0ee0*/  S2UR UR60, SR_CTAID.Z ;  /* 0x00000000003c79c3 */ /* 0x000ee20000002700 */
[----:B------:R-:W3:Y:S01]  /*0ef0*/  LDCU UR21, c[0x0][0xb24] ;  /* 0x00016480ff1577ac */ /* 0x000ee20008000800 */
[----:B------:R-:W3:Y:S01]  /*0f00*/  LDCU UR39, c[0x0][0xb24] ;  /* 0x00016480ff2777ac */ /* 0x000ee20008000800 */
[----:B-1----:R-:W-:Y:S01]  /*0f10*/  I2FP.F32.U32 R3, UR8 ;  /* 0x0000000800037c45 */ /* 0x002fe20008201000 */
[----:B------:R-:W1:Y:S04]  /*0f20*/  LDCU UR27, c[0x0][0xb30] ;  /* 0x00016600ff1b77ac */ /* 0x000e680008000800 */
[----:B--2---:R-:W-:Y:S01]  /*0f30*/  FMUL R3, R3, UR5 ;  /* 0x0000000503037c20 */ /* 0x004fe20008400000 */
[----:B------:R-:W-:Y:S01]  /*0f40*/  USHF.L.U32 UR29, UR54, 0xa, URZ ;  /* 0x0000000a361d7899 */ /* 0x000fe200080006ff */
[----:B----4-:R-:W-:Y:S01]  /*0f50*/  I2FP.F32.U32 R2, UR7 ;  /* 0x0000000700027c45 */ /* 0x010fe20008201000 */
[----:B------:R-:W-:Y:S01]  /*0f60*/  UMOV UR16, UR8 ;  /* 0x0000000800107c82 */ /* 0x000fe20008000000 */
[----:B------:R-:W-:-:S02]  /*0f70*/  UMOV UR20, UR7 ;  /* 0x0000000700147c82 */ /* 0x000fc40008000000 */
[----:B------:R-:W2:Y:S01]  /*0f80*/  F2I.U32.TRUNC.NTZ R3, R3 ;  /* 0x0000000300037305 */ /* 0x000ea2000020f000 */
[----:B---3--:R-:W-:Y:S01]  /*0f90*/  UISETP.GE.AND UP2, UPT, UR21, 0x1, UPT ;  /* 0x000000011500788c */ /* 0x008fe2000bf46270 */
[----:B------:R-:W-:-:S06]  /*0fa0*/  FMUL R2, R2, UR4 ;  /* 0x0000000402027c20 */ /* 0x000fcc0008400000 */
[----:B------:R-:W3:Y:S01]  /*0fb0*/  F2I.U32.TRUNC.NTZ R2, R2 ;  /* 0x0000000200027305 */ /* 0x000ee2000020f000 */
[----:B--2---:R-:W-:Y:S02]  /*0fc0*/  R2UR UR4, R3 ;  /* 0x00000000030472ca */ /* 0x004fe400000e0000 */
[----:B---3--:R-:W-:Y:S02]  /*0fd0*/  R2UR UR6, R2 ;  /* 0x00000000020672ca */ /* 0x008fe400000e0000 */
[----:B------:R-:W-:-:S09]  /*0fe0*/  PRMT R2, RZ, 0x7610, R2 ;  /* 0x00007610ff027816 */ /* 0x000fd20000000002 */
[----:B------:R-:W-:-:S04]  /*0ff0*/  UIADD3 UR5, UPT, UPT, -UR4, URZ, URZ ;  /* 0x000000ff04057290 */ /* 0x000fc8000fffe1ff */
[----:B------:R-:W-:Y:S02]  /*1000*/  UIMAD UR5, UR9, UR5, UR8 ;  /* 0x00000005090572a4 */ /* 0x000fe4000f8e0208 */
[----:B------:R-:W-:-:S04]  /*1010*/  UIADD3 UR4, UPT, UPT, -UR6, URZ, URZ ;  /* 0x000000ff06047290 */ /* 0x000fc8000fffe1ff */
[----:B------:R-:W-:Y:S01]  /*1020*/  IMAD.U32 R55, RZ, RZ, UR5 ;  /* 0x00000005ff377e24 */ /* 0x000fe2000f8e00ff */
[----:B------:R-:W-:-:S06]  /*1030*/  UIMAD UR4, UR10, UR4, UR7 ;  /* 0x000000040a0472a4 */ /* 0x000fcc000f8e0207 */
[----:B------:R-:W-:Y:S01]  /*1040*/  IMAD.U32 R54, RZ, RZ, UR4 ;  /* 0x00000004ff367e24 */ /* 0x000fe2000f8e00ff */
[----:B-1----:R-:W-:Y:S06]  /*1050*/  BRA.U UP4, `(.L_x_17) ;  /* 0x00000001042c7547 */ /* 0x002fec000b800000 */
[----:B------:R-:W-:Y:S02]  /*1060*/  R2UR UR5, R54 ;  /* 0x00000000360572ca */ /* 0x000fe400000e0000 */
[----:B------:R-:W-:-:S11]  /*1070*/  R2UR UR4, R55 ;  /* 0x00000000370472ca */ /* 0x000fd600000e0000 */
[----:B------:R-:W-:Y:S02]  /*1080*/  UISETP.NE.AND UP0, UPT, UR5, URZ, UPT ;  /* 0x000000ff0500728c */ /* 0x000fe4000bf05270 */
[----:B------:R-:W-:Y:S02]  /*1090*/  UISETP.NE.AND UP1, UPT, UR5, 0x1, UPT ;  /* 0x000000010500788c */ /* 0x000fe4000bf25270 */
[----:B------:R-:W-:-:S04]  /*10a0*/  UISETP.EQ.OR UP0, UPT, UR4, URZ, !UP0 ;  /* 0x000000ff0400728c */ /* 0x000fc8000c702670 */
[----:B------:R-:W-:Y:S02]  /*10b0*/  USEL UR5, URZ, 0x1, !UP0 ;  /* 0x00000001ff057887 */ /* 0x000fe4000c000000 */
[----:B------:R-:W-:Y:S02]  /*10c0*/  UISETP.NE.AND UP0, UPT, UR4, URZ, UPT ;  /* 0x000000ff0400728c */ /* 0x000fe4000bf05270 */
[----:B------:R-:W-:-:S04]  /*10d0*/  USEL UR4, URZ, 0x2, UP1 ;  /* 0x00000002ff047887 */ /* 0x000fc80008800000 */
[----:B------:R-:W-:-:S04]  /*10e0*/  USEL UR4, UR4, 0x2, UP0 ;  /* 0x0000000204047887 */ /* 0x000fc80008000000 */
[----:B------:R-:W-:-:S06]  /*10f0*/  UIADD3 UR4, UPT, UPT, UR5, UR4, URZ ;  /* 0x0000000405047290 */ /* 0x000fcc000fffe0ff */
[----:B------:R-:W-:Y:S02]  /*1100*/  IMAD.U32 R2, RZ, RZ, UR4 ;  /* 0x00000004ff027e24 */ /* 0x000fe4000f8e00ff */
.L_x_17:
[----:B------:R-:W-:Y:S05]  /*1110*/  BRA.U !UP2, `(.L_x_18) ;  /* 0x000000010ad47547 */ /* 0x000fea000b800000 */
[----:B------:R-:W1:Y:S01]  /*1120*/  LDCU.128 UR12, c[0x0][0xb10] ;  /* 0x00016200ff0c77ac */ /* 0x000e620008000c00 */
[----:B------:R-:W2:Y:S01]  /*1130*/  LDCU UR6, c[0x0][0x370] ;  /* 0x00006e00ff0677ac */ /* 0x000ea20008000800 */
[----:B------:R-:W3:Y:S01]  /*1140*/  LDCU UR5, c[0x0][0x374] ;  /* 0x00006e80ff0577ac */ /* 0x000ee20008000800 */
[----:B------:R-:W4:Y:S01]  /*1150*/  LDCU UR26, c[0x0][0xb0c] ;  /* 0x00016180ff1a77ac */ /* 0x000f220008000800 */
[----:B------:R-:W4:Y:S01]  /*1160*/  LDCU UR4, c[0x0][0xb20] ;  /* 0x00016400ff0477ac */ /* 0x000f220008000800 */
[----:B------:R-:W4:Y:S01]  /*1170*/  LDCU.64 UR8, c[0x0][0xb28] ;  /* 0x00016500ff0877ac */ /* 0x000f220008000a00 */
[----:B-1----:R-:W-:Y:S02]  /*1180*/  UISETP.NE.AND UP0, UPT, UR14, 0x1, UPT ;  /* 0x000000010e00788c */ /* 0x002fe4000bf05270 */
[----:B---3--:R-:W-:Y:S02]  /*1190*/  UIMAD.WIDE.U32 UR10, UR5, UR15, URZ ;  /* 0x0000000f050a72a5 */ /* 0x008fe4000f8e00ff */
[----:B--2---:R-:W-:-:S02]  /*11a0*/  UIMAD.WIDE.U32 UR22, UR6, UR12, URZ ;  /* 0x0000000c061672a5 */ /* 0x004fc4000f8e00ff */
[----:B----4-:R-:W-:Y:S02]  /*11b0*/  UISETP.NE.AND UP1, UPT, UR26, 0x1, UPT ;  /* 0x000000011a00788c */ /* 0x010fe4000bf25270 */
[----:B------:R-:W-:Y:S01]  /*11c0*/  UISETP.NE.AND UP2, UPT, UR21, 0x1, UPT ;  /* 0x000000011500788c */ /* 0x000fe2000bf45270 */
[----:B------:R-:W-:Y:S02]  /*11d0*/  UMOV UR10, UR11 ;  /* 0x0000000b000a7c82 */ /* 0x000fe40008000000 */
[----:B------:R-:W-:Y:S01]  /*11e0*/  UMOV UR22, UR23 ;  /* 0x0000001700167c82 */ /* 0x000fe20008000000 */
[----:B------:R-:W-:Y:S02]  /*11f0*/  @UP0 USHF.R.U32.HI UR5, URZ, UR4, UR10 ;  /* 0x00000004ff050299 */ /* 0x000fe4000801160a */
[----:B------:R-:W-:Y:S02]  /*1200*/  UIMAD.WIDE.U32 UR24, UR20, UR15, URZ ;  /* 0x0000000f141872a5 */ /* 0x000fe4000f8e00ff */
[----:B------:R-:W-:-:S02]  /*1210*/  UIMAD.WIDE.U32 UR10, UR5, UR8, URZ ;  /* 0x00000008050a72a5 */ /* 0x000fc4000f8e00ff */
[----:B------:R-:W-:Y:S02]  /*1220*/  @UP1 USHF.R.U32.HI UR6, URZ, UR13, UR22 ;  /* 0x0000000dff061299 */ /* 0x000fe40008011616 */
[----:B------:R-:W-:Y:S02]  /*1230*/  UIMAD.WIDE.U32 UR18, UR16, UR12, URZ ;  /* 0x0000000c101272a5 */ /* 0x000fe4000f8e00ff */
[----:B------:R-:W-:Y:S01]  /*1240*/  UIMAD.WIDE.U32 UR22, UR6, UR8, URZ ;  /* 0x00000008061672a5 */ /* 0x000fe2000f8e00ff */
[----:B------:R-:W-:Y:S01]  /*1250*/  UMOV UR24, UR25 ;  /* 0x0000001900187c82 */ /* 0x000fe20008000000 */
[----:B------:R-:W-:Y:S01]  /*1260*/  UMOV UR10, UR11 ;  /* 0x0000000b000a7c82 */ /* 0x000fe20008000000 */
[----:B------:R-:W-:Y:S02]  /*1270*/  USHF.R.U32.HI UR24, URZ, UR4, UR24 ;  /* 0x00000004ff187299 */ /* 0x000fe40008011618 */
[----:B------:R-:W-:Y:S02]  /*1280*/  @UP2 USHF.R.U32.HI UR5, URZ, UR9, UR10 ;  /* 0x00000009ff052299 */ /* 0x000fe4000801160a */
[----:B------:R-:W-:Y:S01]  /*1290*/  UMOV UR7, UR23 ;  /* 0x0000001700077c82 */ /* 0x000fe20008000000 */
[----:B------:R-:W-:Y:S01]  /*12a0*/  UMOV UR18, UR19 ;  /* 0x0000001300127c82 */ /* 0x000fe20008000000 */
[----:B------:R-:W-:-:S02]  /*12b0*/  @UP2 USHF.R.U32.HI UR6, URZ, UR9, UR7 ;  /* 0x00000009ff062299 */ /* 0x000fc40008011607 */
[----:B------:R-:W-:Y:S02]  /*12c0*/  USHF.R.U32.HI UR13, URZ, UR13, UR18 ;  /* 0x0000000dff0d7299 */ /* 0x000fe40008011612 */
[----:B------:R-:W-:Y:S02]  /*12d0*/  USEL UR4, UR20, UR24, !UP0 ;  /* 0x0000001814047287 */ /* 0x000fe4000c000000 */
[----:B------:R-:W-:Y:S02]  /*12e0*/  UIMAD UR7, UR5, UR21, URZ ;  /* 0x00000015050772a4 */ /* 0x000fe4000f8e02ff */
[----:B------:R-:W-:Y:S02]  /*12f0*/  USEL UR5, UR16, UR13, !UP1 ;  /* 0x0000000d10057287 */ /* 0x000fe4000c800000 */
[----:B------:R-:W-:Y:S02]  /*1300*/  UIMAD UR12, UR6, UR21, URZ ;  /* 0x00000015060c72a4 */ /* 0x000fe4000f8e02ff */
[----:B------:R-:W-:-:S02]  /*1310*/  UISETP.GE.AND UP0, UPT, UR4, UR7, UPT ;  /* 0x000000070400728c */ /* 0x000fc4000bf06270 */
[----:B------:R-:W-:Y:S02]  /*1320*/  UIMAD.WIDE.U32 UR10, UR4, UR8, URZ ;  /* 0x00000008040a72a5 */ /* 0x000fe4000f8e00ff */
[----:B------:R-:W-:Y:S02]  /*1330*/  UISETP.GE.OR UP0, UPT, UR5, UR12, UP0 ;  /* 0x0000000c0500728c */ /* 0x000fe40008706670 */
[----:B------:R-:W-:Y:S02]  /*1340*/  UIMAD.WIDE.U32 UR12, UR5, UR8, URZ ;  /* 0x00000008050c72a5 */ /* 0x000fe4000f8e00ff */
[----:B------:R-:W-:Y:S01]  /*1350*/  UIADD3 UR10, UPT, UPT, -UR4, URZ, URZ ;  /* 0x000000ff040a7290 */ /* 0x000fe2000fffe1ff */
[----:B------:R-:W-:Y:S01]  /*1360*/  UMOV UR8, UR11 ;  /* 0x0000000b00087c82 */ /* 0x000fe20008000000 */
[----:B------:R-:W-:Y:S02]  /*1370*/  UIADD3 UR11, UPT, UPT, -UR5, URZ, URZ ;  /* 0x000000ff050b7290 */ /* 0x000fe4000fffe1ff */
[----:B------:R-:W-:-:S03]  /*1380*/  USHF.R.U32.HI UR8, URZ, UR9, UR8 ;  /* 0x00000009ff087299 */ /* 0x000fc60008011608 */
[----:B------:R-:W-:Y:S01]  /*1390*/  @!UP0 UMOV UR7, UR13 ;  /* 0x0000000d00078c82 */ /* 0x000fe20008000000 */
[----:B------:R-:W-:Y:S02]  /*13a0*/  UIMAD UR20, UR14, UR10, UR20 ;  /* 0x0000000a0e1472a4 */ /* 0x000fe4000f8e0214 */
[----:B------:R-:W-:Y:S02]  /*13b0*/  USEL UR8, UR4, UR8, !UP2 ;  /* 0x0000000804087287 */ /* 0x000fe4000d000000 */
[----:B------:R-:W-:Y:S02]  /*13c0*/  @!UP0 USHF.R.U32.HI UR7, URZ, UR9, UR7 ;  /* 0x00000009ff078299 */ /* 0x000fe40008011607 */
[----:B------:R-:W-:Y:S02]  /*13d0*/  UIADD3 UR9, UPT, UPT, -UR8, URZ, URZ ;  /* 0x000000ff08097290 */ /* 0x000fe4000fffe1ff */
[----:B------:R-:W-:Y:S02]  /*13e0*/  @!UP0 USEL UR7, UR5, UR7, !UP2 ;  /* 0x0000000705078287 */ /* 0x000fe4000d000000 */
[----:B------:R-:W-:-:S02]  /*13f0*/  UIMAD UR9, UR21, UR9, UR4 ;  /* 0x00000009150972a4 */ /* 0x000fc4000f8e0204 */
[----:B------:R-:W-:Y:S02]  /*1400*/  @!UP0 UIADD3 UR8, UPT, UPT, UR8, -UR7, URZ ;  /* 0x8000000708088290 */ /* 0x000fe4000fffe0ff */
[----:B------:R-:W-:Y:S02]  /*1410*/  @!UP0 UIMAD UR6, UR9, UR6, UR7 ;  /* 0x00000006090682a4 */ /* 0x000fe4000f8e0207 */
[----:B------:R-:W-:Y:S02]  /*1420*/  @!UP0 UIMAD UR4, UR8, UR21, UR5 ;  /* 0x00000015080482a4 */ /* 0x000fe4000f8e0205 */
[----:B------:R-:W-:Y:S02]  /*1430*/  UIMAD UR16, UR26, UR11, UR16 ;  /* 0x0000000b1a1072a4 */ /* 0x000fe4000f8e0210 */
[----:B------:R-:W-:Y:S01]  /*1440*/  UIMAD UR20, UR4, UR14, UR20 ;  /* 0x0000000e041472a4 */ /* 0x000fe2000f8e0214 */
[----:B------:R-:W-:Y:S02]  /*1450*/  @!UP0 UMOV UR5, UR6 ;  /* 0x0000000600058c82 */ /* 0x000fe40008000000 */
[----:B------:R-:W-:-:S12]  /*1460*/  UIMAD UR16, UR5, UR26, UR16 ;  /* 0x0000001a051072a4 */ /* 0x000fd8000f8e0210 */
.L_x_18:
[----:B------:R-:W-:Y:S02]  /*1470*/  UISETP.NE.AND UP1, UPT, UR27, 0x1, UPT ;  /* 0x000000011b00788c */ /* 0x000fe4000bf25270 */
[----:B------:R-:W-:Y:S02]  /*1480*/  UISETP.NE.AND UP0, UPT, UR17, 0x2, UPT ;  /* 0x000000021100788c */ /* 0x000fe4000bf05270 */
[----:B------:R-:W-:-:S05]  /*1490*/  ULOP3.LUT UR29, UR29, 0x400, URZ, 0xc0, !UPT ;  /* 0x000004001d1d7892 */ /* 0x000fca000f8ec0ff */
[----:B------:R-:W-:Y:S07]  /*14a0*/  BRA.U UP1, `(.L_x_19) ;  /* 0x0000000101447547 */ /* 0x000fee000b800000 */
[----:B------:R-:W1:Y:S01]  /*14b0*/  LDCU.128 UR8, c[0x0][0xb10] ;  /* 0x00016200ff0877ac */ /* 0x000e620008000c00 */
[----:B------:R-:W2:Y:S01]  /*14c0*/  LDCU UR12, c[0x0][0xb0c] ;  /* 0x00016180ff0c77ac */ /* 0x000ea20008000800 */
[----:B------:R-:W3:Y:S01]  /*14d0*/  LDCU UR13, c[0x0][0xb20] ;  /* 0x00016400ff0d77ac */ /* 0x000ee20008000800 */
[----:B-1----:R-:W-:Y:S02]  /*14e0*/  UIMAD.WIDE.U32 UR6, UR16, UR8, URZ ;  /* 0x00000008100672a5 */ /* 0x002fe4000f8e00ff */
[----:B------:R-:W-:Y:S02]  /*14f0*/  UIMAD.WIDE.U32 UR4, UR20, UR11, URZ ;  /* 0x0000000b140472a5 */ /* 0x000fe4000f8e00ff */
[----:B--2---:R-:W-:Y:S02]  /*1500*/  UISETP.NE.AND UP2, UPT, UR12, 0x1, UPT ;  /* 0x000000010c00788c */ /* 0x004fe4000bf45270 */
[----:B------:R-:W-:Y:S01]  /*1510*/  UISETP.NE.AND UP1, UPT, UR10, 0x1, UPT ;  /* 0x000000010a00788c */ /* 0x000fe2000bf25270 */
[----:B------:R-:W-:-:S02]  /*1520*/  UMOV UR6, UR7 ;  /* 0x0000000700067c82 */ /* 0x000fc40008000000 */
[----:B------:R-:W-:Y:S01]  /*1530*/  UMOV UR4, UR5 ;  /* 0x0000000500047c82 */ /* 0x000fe20008000000 */
[----:B------:R-:W-:Y:S02]  /*1540*/  USHF.R.U32.HI UR6, URZ, UR9, UR6 ;  /* 0x00000009ff067299 */ /* 0x000fe40008011606 */
[----:B---3--:R-:W-:Y:S02]  /*1550*/  USHF.R.U32.HI UR4, URZ, UR13, UR4 ;  /* 0x0000000dff047299 */ /* 0x008fe40008011604 */
[----:B------:R-:W-:Y:S02]  /*1560*/  USEL UR5, UR16, UR6, !UP2 ;  /* 0x0000000610057287 */ /* 0x000fe4000d000000 */
[----:B------:R-:W-:-:S04]  /*1570*/  USEL UR4, UR20, UR4, !UP1 ;  /* 0x0000000414047287 */ /* 0x000fc8000c800000 */
[----:B------:R-:W-:Y:S02]  /*1580*/  UIADD3 UR6, UPT, UPT, UR5, -UR4, URZ ;  /* 0x8000000405067290 */ /* 0x000fe4000fffe0ff */
[----:B------:R-:W-:Y:S02]  /*1590*/  UIADD3 UR4, UPT, UPT, -UR5, UR4, URZ ;  /* 0x0000000405047290 */ /* 0x000fe4000fffe1ff */
[----:B------:R-:W-:Y:S02]  /*15a0*/  UIMAD UR20, UR6, UR10, UR20 ;  /* 0x0000000a061472a4 */ /* 0x000fe4000f8e0214 */
[----:B------:R-:W-:-:S12]  /*15b0*/  UIMAD UR16, UR4, UR12, UR16 ;  /* 0x0000000c041072a4 */ /* 0x000fd8000f8e0210 */
.L_x_19:
[----:B------:R-:W-:Y:S05]  /*15c0*/  BRA.U !UP5, `(.L_x_20) ;  /* 0x000000010d0c7547 */ /* 0x000fea000b800000 */
[----:B------:R-:W-:Y:S01]  /*15d0*/  UCGABAR_WAIT ;  /* 0x0000000000007dc7 */ /* 0x000fe20008000000 */
[----:B------:R-:W-:Y:S01]  /*15e0*/  CCTL.IVALL ;  /* 0x00000000ff00798f */ /* 0x000fe20002000000 */
[----:B------:R-:W-:Y:S05]  /*15f0*/  BRA `(.L_x_21) ;  /* 0x0000000000047947 */ /* 0x000fea0003800000 */
.L_x_20:
[----:B------:R-:W-:Y:S06]  /*1600*/  BAR.SYNC.DEFER_BLOCKING 0x0 ;  /* 0x0000000000007b1d */ /* 0x000fec0000010000 */
.L_x_21:
[----:B------:R-:W-:Y:S05]  /*1610*/  BRA.U UP0, `(.L_x_22) ;  /* 0x0000001500ac7547 */ /* 0x000fea000b800000 */
[----:B------:R-:W1:Y:S01]  /*1620*/  LDCU UR6, c[0x0][0x38c] ;  /* 0x00007180ff0677ac */ /* 0x000e620008000800 */
[----:B------:R-:W-:Y:S01]  /*1630*/  PLOP3.LUT P2, PT, PT, PT, UP3, 0x80, 0x8 ;  /* 0x000000000008781c */ /* 0x000fe20003f4f038 */
[----:B------:R-:W-:Y:S01]  /*1640*/  IMAD.MOV.U32 R12, RZ, RZ, 0x1 ;  /* 0x00000001ff0c7424 */ /* 0x000fe200078e00ff */
[----:B------:R-:W-:Y:S01]  /*1650*/  ISETP.EQ.OR P3, PT, R0, RZ, P4 ;  /* 0x000000ff0000720c */ /* 0x000fe20002762670 */
[----:B------:R-:W-:Y:S01]  /*1660*/  UISETP.NE.AND UP1, UPT, UR17, URZ, UPT ;  /* 0x000000ff1100728c */ /* 0x000fe2000bf25270 */
[----:B------:R-:W-:Y:S02]  /*1670*/  PLOP3.LUT P2, PT, P2, PT, PT, 0x8, 0x80 ;  /* 0x000000000080781c */ /* 0x000fe4000174e170 */
[----:B------:R-:W-:Y:S01]  /*1680*/  CS2R R10, SRZ ;  /* 0x00000000000a7805 */ /* 0x000fe2000001ff00 */
[----:B------:R-:W-:Y:S01]  /*1690*/  IMAD.MOV.U32 R9, RZ, RZ, RZ ;  /* 0x000000ffff097224 */ /* 0x000fe200078e00ff */
[----:B------:R-:W2:Y:S01]  /*16a0*/  LDCU UR61, c[0x0][0x370] ;  /* 0x00006e00ff3d77ac */ /* 0x000ea20008000800 */
[----:B------:R-:W-:Y:S01]  /*16b0*/  IMAD.MOV.U32 R8, RZ, RZ, 0x1 ;  /* 0x00000001ff087424 */ /* 0x000fe200078e00ff */
[----:B------:R-:W3:Y:S01]  /*16c0*/  LDCU.64 UR46, c[0x0][0x348] ;  /* 0x00006900ff2e77ac */ /* 0x000ee20008000a00 */
[----:B------:R-:W-:-:S02]  /*16d0*/  USHF.R.U32.HI UR65, URZ, 0x5, UR29 ;  /* 0x00000005ff417899 */ /* 0x000fc4000801161d */
[----:B-1----:R-:W-:Y:S02]  /*16e0*/  UIADD3 UR5, UPT, UPT, UR6, 0x7f, URZ ;  /* 0x0000007f06057890 */ /* 0x002fe4000fffe0ff */
[----:B------:R-:W-:Y:S02]  /*16f0*/  UIADD3 UR66, UPT, UPT, UR6, 0xfe, URZ ;  /* 0x000000fe06427890 */ /* 0x000fe4000fffe0ff */
[----:B------:R-:W-:Y:S01]  /*1700*/  USHF.R.S32.HI UR4, URZ, 0x1f, UR5 ;  /* 0x0000001fff047899 */ /* 0x000fe20008011405 */
[----:B------:R-:W1:Y:S03]  /*1710*/  LDCU UR55, c[0x0][0x374] ;  /* 0x00006e80ff3777ac */ /* 0x000e660008000800 */
[----:B------:R-:W-:Y:S02]  /*1720*/  ULEA.HI UR4, UR4, UR5, URZ, 0x7 ;  /* 0x0000000504047291 */ /* 0x000fe4000f8f38ff */
[----:B------:R-:W-:-:S02]  /*1730*/  USEL UR38, UR45, 0x2, UP1 ;  /* 0x000000022d267887 */ /* 0x000fc40008800000 */
[----:B------:R-:W-:Y:S02]  /*1740*/  USHF.R.S32.HI UR63, URZ, 0x7, UR4 ;  /* 0x00000007ff3f7899 */ /* 0x000fe40008011404 */
[----:B------:R-:W-:Y:S02]  /*1750*/  UIADD3 UR4, UPT, UPT, UR6, -0x1, URZ ;  /* 0xffffffff06047890 */ /* 0x000fe4000fffe0ff */
[----:B------:R-:W-:Y:S02]  /*1760*/  UISETP.LT.U32.AND UP0, UPT, UR63, 0x2, UPT ;  /* 0x000000023f00788c */ /* 0x000fe4000bf01070 */
[----:B------:R-:W-:Y:S02]  /*1770*/  UISETP.GE.U32.AND UP2, UPT, UR4, -0xff, UPT ;  /* 0xffffff010400788c */ /* 0x000fe4000bf46070 */
[----:B------:R-:W-:Y:S01]  /*1780*/  USEL UR62, UR63, 0x2, UP0 ;  /* 0x000000023f3e7887 */ /* 0x000fe20008000000 */
[----:B------:R-:W-:-:S03]  /*1790*/  UMOV UR23, URZ ;  /* 0x000000ff00177c82 */ /* 0x000fc60008000000 */
[----:B------:R-:W-:Y:S02]  /*17a0*/  UIADD3 UR37, UPT, UPT, UR62, -0x1, URZ ;  /* 0xffffffff3e257890 */ /* 0x000fe4000fffe0ff */
[----:B------:R-:W-:-:S03]  /*17b0*/  UIADD3 UR64, UPT, UPT, UR63, -UR62, URZ ;  /* 0x8000003e3f407290 */ /* 0x000fc6000fffe0ff */
[----:B------:R-:W-:-:S04]  /*17c0*/  @UP2 UIADD3 UR37, UPT, UPT, UR62, URZ, URZ ;  /* 0x000000ff3e252290 */ /* 0x000fc8000fffe0ff */
[----:B-123--:R-:W-:-:S12]  /*17d0*/  UIADD3 UR37, UPT, UPT, UR37, 0x1, URZ ;  /* 0x0000000125257890 */ /* 0x00efd8000fffe0ff */
.L_x_46:
[----:B------:R-:W-:Y:S01]  /*17e0*/  UISETP.NE.AND UP0, UPT, UR54, URZ, UPT ;  /* 0x000000ff3600728c */ /* 0x000fe2000bf05270 */
[----:B------:R-:W1:Y:S08]  /*17f0*/  S2UR UR54, SR_CgaCtaId ;  /* 0x00000000003679c3 */ /* 0x000e700000008800 */
[----:B---3--:R-:W-:Y:S05]  /*1800*/  BRA.U UP0, `(.L_x_23) ;  /* 0x0000000100347547 */ /* 0x008fea000b800000 */
[----:B------:R-:W2:Y:S01]  /*1810*/  S2R R0, SR_CgaCtaId ;  /* 0x0000000000007919 */ /* 0x000ea20000008800 */
[----:B------:R-:W-:-:S04]  /*1820*/  MOV R2, 0x400 ;  /* 0x0000040000027802 */ /* 0x000fc80000000f00 */
[----:B--2---:R-:W-:Y:S02]  /*1830*/  LEA R0, R0, R2, 0x18 ;  /* 0x0000000200007211 */ /* 0x004fe400078ec0ff */
[----:B------:R-:W-:-:S03]  /*1840*/  SHF.L.U32 R2, R8, 0x1f, RZ ;  /* 0x0000001f08027819 */ /* 0x000fc600000006ff */
[----:B------:R-:W-:-:S04]  /*1850*/  IMAD R0, R9, 0x8, R0 ;  /* 0x0000000809007824 */ /* 0x000fc800078e0200 */
[----:B------:R-:W2:Y:S02]  /*1860*/  SYNCS.PHASECHK.TRANS64.TRYWAIT P0, [R0+URZ+0xe0], R2 ;  /* 0x0000e002000075a7 */ /* 0x000ea400080011ff */
[----:B--2---:R-:W-:Y:S05]  /*1870*/  @!P0 BRA `(.L_x_24) ;  /* 0x00000070006c8947 */ /* 0x004fea0003800000 */
.L_x_140:
[----:B------:R-:W-:Y:S01]  /*1880*/  VIADD R9, R9, 0x1 ;  /* 0x0000000109097836 */ /* 0x000fe20000000000 */
[----:B------:R2:W-:Y:S04]  /*1890*/  SYNCS.ARRIVE.TRANS64.A1T0 RZ, [R0+URZ+0xd0], RZ ;  /* 0x0000d0ff00ff79a7 */ /* 0x0005e800081000ff */
[----:B------:R-:W-:-:S04]  /*18a0*/  ISETP.NE.AND P0, PT, R9, 0x2, PT ;  /* 0x000000020900780c */ /* 0x000fc80003f05270 */
[----:B------:R-:W-:Y:S02]  /*18b0*/  SEL R9, R9, RZ, P0 ;  /* 0x000000ff09097207 */ /* 0x000fe40000000000 */
[----:B--2---:R-:W-:-:S04]  /*18c0*/  SEL R0, RZ, 0x1, P0 ;  /* 0x00000001ff007807 */ /* 0x004fc80000000000 */
[----:B------:R-:W-:-:S07]  /*18d0*/  LOP3.LUT R8, R8, R0, RZ, 0x3c, !PT ;  /* 0x0000000008087212 */ /* 0x000fce00078e3cff */
.L_x_23:
[----:B------:R-:W-:Y:S01]  /*18e0*/  UMOV UR21, 0x400 ;  /* 0x0000040000157882 */ /* 0x000fe20000000000 */
[----:B------:R-:W-:Y:S01]  /*18f0*/  SHF.L.U32 R0, R12, 0x1f, RZ ;  /* 0x0000001f0c007819 */ /* 0x000fe200000006ff */
[----:B-1----:R-:W-:Y:S02]  /*1900*/  ULEA UR21, UR54, UR21, 0x18 ;  /* 0x0000001536157291 */ /* 0x002fe4000f8ec0ff */
[----:B------:R-:W-:Y:S02]  /*1910*/  UISETP.GE.U32.AND UP0, UPT, UR66, 0xff, UPT ;  /* 0x000000ff4200788c */ /* 0x000fe4000bf06070 */
[----:B------:R-:W-:Y:S02]  /*1920*/  ULEA UR4, UR23, UR21, 0x3 ;  /* 0x0000001517047291 */ /* 0x000fe4000f8e18ff */
[----:B------:R-:W-:Y:S02]  /*1930*/  USHF.L.U32 UR27, UR20, 0x7, URZ ;  /* 0x00000007141b7899 */ /* 0x000fe400080006ff */
[----:B------:R-:W-:Y:S01]  /*1940*/  ULEA UR59, UR16, UR65, 0x6 ;  /* 0x00000041103b7291 */ /* 0x000fe2000f8e30ff */
[----:B------:R-:W-:-:S04]  /*1950*/  UMOV UR13, URZ ;  /* 0x000000ff000d7c82 */ /* 0x000fc80008000000 */
[----:B------:R1:W2:Y:S01]  /*1960*/  SYNCS.PHASECHK.TRANS64.TRYWAIT P1, [UR4+0x10], R0 ;  /* 0x00001000ff0075a7 */ /* 0x0002a20008021104 */
[----:B------:R-:W-:Y:S06]  /*1970*/  BRA.U !UP0, `(.L_x_25) ;  /* 0x0000000508587547 */ /* 0x000fec000b800000 */
[----:B------:R-:W-:Y:S01]  /*1980*/  UMOV UR22, URZ ;  /* 0x000000ff00167c82 */ /* 0x000fe20008000000 */
[----:B------:R-:W-:-:S05]  /*1990*/  UMOV UR6, UR23 ;  /* 0x0000001700067c82 */ /* 0x000fca0008000000 */
.L_x_33:
[----:B------:R-:W-:Y:S01]  /*19a0*/  ULEA UR57, UR6, UR21, 0x3 ;  /* 0x0000001506397291 */ /* 0x000fe2000f8e18ff */
[----:B--2---:R-:W-:Y:S01]  /*19b0*/  @!P4 MOV R2, 0x18000 ;  /* 0x000180000002c802 */ /* 0x004fe20000000f00 */
[----:B--23--:R-:W-:Y:S10]  /*19c0*/  @P1 BRA `(.L_x_26) ;  /* 0x00000000000c1947 */ /* 0x00cff40003800000 */
[----:B------:R-:W-:-:S04]  /*19d0*/  SHF.L.U32 R3, R12, 0x1f, RZ ;  /* 0x0000001f0c037819 */ /* 0x000fc800000006ff */
[----:B------:R-:W2:Y:S02]  /*19e0*/  SYNCS.PHASECHK.TRANS64.TRYWAIT P0, [UR57+0x10], R3 ;  /* 0x00001003ff0075a7 */ /* 0x000ea40008001139 */
[----:B--2---:R-:W-:Y:S05]  /*19f0*/  @!P0 BRA `(.L_x_27) ;  /* 0x0000007000208947 */ /* 0x004fea0003800000 */
.L_x_26:
[----:B------:R2:W-:Y:S01]  /*1a00*/  @!P4 SYNCS.ARRIVE.TRANS64 RZ, [UR57], R2 ;  /* 0x00000002ffffc9a7 */ /* 0x0005e20008000039 */
[----:B------:R-:W-:-:S04]  /*1a10*/  ULOP3.LUT UR4, UR38, 0x2, URZ, 0xfc, !UPT ;  /* 0x0000000226047892 */ /* 0x000fc8000f8efcff */
[----:B------:R-:W-:-:S09]  /*1a20*/  UISETP.NE.AND UP0, UPT, UR4, 0x2, UPT ;  /* 0x000000020400788c */ /* 0x000fd2000bf05270 */
[----:B------:R-:W-:Y:S05]  /*1a30*/  BRA.U UP0, `(.L_x_28) ;  /* 0x0000000100047547 */ /* 0x000fea000b800000 */
[----:B------:R-:W-:Y:S05]  /*1a40*/  BPT.TRAP 0x1 ;  /* 0x000000040000795c */ /* 0x000fea0000300000 */
.L_x_28:
[----:B------:R-:W-:Y:S04]  /*1a50*/  BSSY.RECONVERGENT B0, `(.L_x_29) ;  /* 0x0000003000007945 */ /* 0x000fe80003800200 */
[----:B------:R-:W-:Y:S05]  /*1a60*/  @P3 BRA `(.L_x_30) ;  /* 0x0000000000043947 */ /* 0x000fea0003800000 */
[----:B------:R-:W-:Y:S05]  /*1a70*/  BPT.TRAP 0x1 ;  /* 0x000000040000795c */ /* 0x000fea0000300000 */
.L_x_30:
[----:B------:R-:W-:Y:S05]  /*1a80*/  BSYNC.RECONVERGENT B0 ;  /* 0x0000000000007941 */ /* 0x000fea0003800200 */
.L_x_29:
[----:B------:R-:W-:Y:S01]  /*1a90*/  UIADD3 UR4, UPT, UPT, UR6, 0x1, URZ ;  /* 0x0000000106047890 */ /* 0x000fe2000fffe0ff */
[----:B------:R-:W-:Y:S01]  /*1aa0*/  BSSY.RECONVERGENT B0, `(.L_x_31) ;  /* 0x000003e000007945 */ /* 0x000fe20003800200 */
[----:B------:R-:W-:Y:S02]  /*1ab0*/  ELECT P0, URZ, PT ;  /* 0x0000000000ff782f */ /* 0x000fe40003800000 */
[----:B------:R-:W-:-:S04]  /*1ac0*/  UISETP.NE.AND UP0, UPT, UR4, 0x2, UPT ;  /* 0x000000020400788c */ /* 0x000fc8000bf05270 */
[----:B------:R-:W-:Y:S02]  /*1ad0*/  USEL UR5, URZ, 0x1, UP0 ;  /* 0x00000001ff057887 */ /* 0x000fe40008000000 */
[----:B------:R-:W-:-:S04]  /*1ae0*/  USEL UR23, UR4, URZ, UP0 ;  /* 0x000000ff04177287 */ /* 0x000fc80008000000 */
[----:B------:R-:W-:Y:S01]  /*1af0*/  ULEA UR4, UR23, UR21, 0x3 ;  /* 0x0000001517047291 */ /* 0x000fe2000f8e18ff */
[----:B------:R-:W-:-:S04]  /*1b00*/  LOP3.LUT R12, R12, UR5, RZ, 0x3c, !PT ;  /* 0x000000050c0c7c12 */ /* 0x000fc8000f8e3cff */
[----:B-1----:R-:W-:-:S04]  /*1b10*/  SHF.L.U32 R0, R12, 0x1f, RZ ;  /* 0x0000001f0c007819 */ /* 0x002fc800000006ff */
[----:B------:R1:W3:Y:S01]  /*1b20*/  SYNCS.PHASECHK.TRANS64.TRYWAIT P1, [UR4+0x10], R0 ;  /* 0x00001000ff0075a7 */ /* 0x0002e20008021104 */
[----:B------:R-:W-:Y:S05]  /*1b30*/  @!P0 BRA `(.L_x_32) ;  /* 0x0000000000d08947 */ /* 0x000fea0003800000 */
[----:B------:R-:W-:Y:S02]  /*1b40*/  ULEA UR32, UR6, UR29, 0xd ;  /* 0x0000001d06207291 */ /* 0x000fe4000f8e68ff */
[----:B------:R-:W-:Y:S02]  /*1b50*/  UIADD3 UR4, UP1, UPT, UR46, 0x80, URZ ;  /* 0x000000802e047890 */ /* 0x000fe4000ff3e0ff */
[----:B------:R-:W-:Y:S02]  /*1b60*/  ULEA UR32, UR32, UR21, 0x2 ;  /* 0x0000001520207291 */ /* 0x000fe4000f8e10ff */
[----:B------:R-:W-:Y:S02]  /*1b70*/  USHF.L.U32 UR58, UR22, 0x7, URZ ;  /* 0x00000007163a7899 */ /* 0x000fe400080006ff */
[----:B------:R-:W-:Y:S02]  /*1b80*/  ULEA UR7, UR6, UR21, 0x10 ;  /* 0x0000001506077291 */ /* 0x000fe4000f8e80ff */
[----:B------:R-:W-:-:S02]  /*1b90*/  UIADD3 UR14, UP0, UPT, UR46, 0x180, URZ ;  /* 0x000001802e0e7890 */ /* 0x000fc4000ff1e0ff */
[----:B------:R-:W-:Y:S02]  /*1ba0*/  UIADD3.X UR5, UPT, UPT, URZ, UR47, URZ, UP1, !UPT ;  /* 0x0000002fff057290 */ /* 0x000fe40008ffe4ff */
[----:B------:R-:W-:Y:S02]  /*1bb0*/  UIADD3 UR56, UPT, UPT, UR32, 0x8800, URZ ;  /* 0x0000880020387890 */ /* 0x000fe4000fffe0ff */
[----:B------:R-:W-:Y:S02]  /*1bc0*/  UIADD3 UR50, UPT, UPT, UR58, 0x20, URZ ;  /* 0x000000203a327890 */ /* 0x000fe4000fffe0ff */
[----:B------:R-:W-:Y:S02]  /*1bd0*/  UIADD3 UR48, UPT, UPT, UR32, 0xa800, URZ ;  /* 0x0000a80020307890 */ /* 0x000fe4000fffe0ff */
[----:B------:R-:W-:Y:S02]  /*1be0*/  UIADD3 UR42, UPT, UPT, UR58, 0x40, URZ ;  /* 0x000000403a2a7890 */ /* 0x000fe4000fffe0ff */
[----:B------:R-:W-:-:S02]  /*1bf0*/  UIADD3 UR40, UPT, UPT, UR32, 0xc800, URZ ;  /* 0x0000c80020287890 */ /* 0x000fc4000fffe0ff */
[----:B------:R-:W-:Y:S02]  /*1c00*/  UIADD3 UR34, UPT, UPT, UR58, 0x60, URZ ;  /* 0x000000603a227890 */ /* 0x000fe4000fffe0ff */
[----:B------:R-:W-:Y:S02]  /*1c10*/  UIADD3 UR32, UPT, UPT, UR32, 0xe800, URZ ;  /* 0x0000e80020207890 */ /* 0x000fe4000fffe0ff */
[----:B------:R-:W-:Y:S02]  /*1c20*/  UIADD3.X UR15, UPT, UPT, URZ, UR47, URZ, UP0, !UPT ;  /* 0x0000002fff0f7290 */ /* 0x000fe400087fe4ff */
[----:B------:R-:W-:Y:S02]  /*1c30*/  UIADD3 UR24, UPT, UPT, UR7, 0x18800, URZ ;  /* 0x0001880007187890 */ /* 0x000fe4000fffe0ff */
[----:B------:R-:W-:Y:S01]  /*1c40*/  UIADD3 UR8, UPT, UPT, UR7, 0x1c800, URZ ;  /* 0x0001c80007087890 */ /* 0x000fe2000fffe0ff */
[----:B------:R-:W-:Y:S01]  /*1c50*/  UMOV UR13, 0x30000 ;  /* 0x00030000000d7882 */ /* 0x000fe20000000000 */
[----:B------:R-:W-:Y:S01]  /*1c60*/  UMOV UR30, 0x0 ;  /* 0x00000000001e7882 */ /* 0x000fe20000000000 */
[----:B------:R-:W-:Y:S01]  /*1c70*/  UMOV UR31, 0x10000000 ;  /* 0x10000000001f7882 */ /* 0x000fe20000000000 */
[----:B------:R-:W-:Y:S01]  /*1c80*/  UMOV UR49, UR57 ;  /* 0x0000003900317c82 */ /* 0x000fe20008000000 */
[----:B------:R-:W-:Y:S01]  /*1c90*/  UMOV UR51, UR59 ;  /* 0x0000003b00337c82 */ /* 0x000fe20008000000 */
[----:B------:R-:W-:Y:S01]  /*1ca0*/  UMOV UR52, UR60 ;  /* 0x0000003c00347c82 */ /* 0x000fe20008000000 */
[----:B------:R-:W-:Y:S01]  /*1cb0*/  UMOV UR41, UR57 ;  /* 0x0000003900297c82 */ /* 0x000fe20008000000 */
[----:B------:R-:W-:Y:S01]  /*1cc0*/  UMOV UR43, UR59 ;  /* 0x0000003b002b7c82 */ /* 0x000fe20008000000 */
[----:B------:R-:W-:Y:S01]  /*1cd0*/  UMOV UR44, UR60 ;  /* 0x0000003c002c7c82 */ /* 0x000fe20008000000 */
[----:B------:R-:W-:Y:S01]  /*1ce0*/  UTMALDG.3D.MULTICAST [UR56], [UR4], UR13, desc[UR30] ;  /* 0x00001e38040073b4 */ /* 0x000fe2000801180d */
[----:B------:R-:W-:Y:S01]  /*1cf0*/  UMOV UR33, UR57 ;  /* 0x0000003900217c82 */ /* 0x000fe20008000000 */
        /* <DEDUP_REMOVED lines=10> */
[----:B------:R-:W-:Y:S01]  /*1da0*/  UIADD3 UR16, UPT, UPT, UR7, 0x20800, URZ ;  /* 0x0002080007107890 */ /* 0x000fe2000fffe0ff */
[----:B------:R-:W-:Y:S01]  /*1db0*/  UMOV UR17, UR57 ;  /* 0x0000003900117c82 */ /* 0x000fe20008000000 */
[----:B------:R-:W-:Y:S01]  /*1dc0*/  UMOV UR19, UR27 ;  /* 0x0000001b00137c82 */ /* 0x000fe20008000000 */
[----:B------:R-:W-:Y:S01]  /*1dd0*/  UTMALDG.3D.MULTICAST [UR40], [UR4], UR13, desc[UR30] ;  /* 0x00001e28040073b4 */ /* 0x000fe2000801180d */
[----:B------:R-:W-:Y:S01]  /*1de0*/  UMOV UR20, UR60 ;  /* 0x0000003c00147c82 */ /* 0x000fe20008000000 */
[----:B------:R-:W-:Y:S01]  /*1df0*/  UMOV UR18, UR42 ;  /* 0x0000002a00127c82 */ /* 0x000fe20008000000 */
[----:B------:R-:W-:Y:S01]  /*1e00*/  UTMALDG.3D.MULTICAST [UR32], [UR4], UR13, desc[UR30] ;  /* 0x00001e20040073b4 */ /* 0x000fe2000801180d */
[----:B------:R-:W-:Y:S01]  /*1e10*/  UTMALDG.3D [UR24], [UR14], desc[UR30] ;  /* 0x00001e180e0075b4 */ /* 0x000fe20008011000 */
[----:B------:R4:W-:Y:S01]  /*1e20*/  UTMALDG.3D [UR8], [UR14], desc[UR30] ;  /* 0x00001e080e0075b4 */ /* 0x0009e20008011000 */
[----:B------:R1:W-:Y:S01]  /*1e30*/  UTMALDG.3D [UR16], [UR14], desc[UR30] ;  /* 0x00001e100e0075b4 */ /* 0x0003e20008011000 */
[----:B----4-:R-:W-:Y:S01]  /*1e40*/  UIADD3 UR8, UPT, UPT, UR7, 0x24800, URZ ;  /* 0x0002480007087890 */ /* 0x010fe2000fffe0ff */
[----:B------:R-:W-:-:S08]  /*1e50*/  UMOV UR10, UR34 ;  /* 0x00000022000a7c82 */ /* 0x000fd00008000000 */
[----:B------:R1:W-:Y:S02]  /*1e60*/  UTMALDG.3D [UR8], [UR14], desc[UR30] ;  /* 0x00001e080e0075b4 */ /* 0x0003e40008011000 */
[----:B-1----:R-:W-:Y:S01]  /*1e70*/  NOP ;  /* 0x0000000000007918 */ /* 0x002fe20000000000 */
.L_x_32:
[----:B------:R-:W-:Y:S05]  /*1e80*/  BSYNC.RECONVERGENT B0 ;  /* 0x0000000000007941 */ /* 0x000fea0003800200 */
.L_x_31:
[----:B------:R-:W-:Y:S01]  /*1e90*/  UIADD3 UR22, UPT, UPT, UR22, 0x1, URZ ;  /* 0x0000000116167890 */ /* 0x000fe2000fffe0ff */
[----:B------:R-:W-:Y:S01]  /*1ea0*/  UMOV UR6, UR23 ;  /* 0x0000001700067c82 */ /* 0x000fe20008000000 */
[----:B------:R-:W-:Y:S02]  /*1eb0*/  UMOV UR13, UR37 ;  /* 0x00000025000d7c82 */ /* 0x000fe40008000000 */
[----:B------:R-:W-:-:S09]  /*1ec0*/  UISETP.NE.AND UP0, UPT, UR22, UR37, UPT ;  /* 0x000000251600728c */ /* 0x000fd2000bf05270 */
[----:B------:R-:W-:Y:S05]  /*1ed0*/  BRA.U UP0, `(.L_x_33) ;  /* 0xfffffff900b07547 */ /* 0x000fea000b83ffff */
.L_x_25:
[----:B------:R-:W-:Y:S01]  /*1ee0*/  ULEA UR4, UR23, UR21, 0x3 ;  /* 0x0000001517047291 */ /* 0x000fe2000f8e18ff */
[----:B-1----:R-:W-:Y:S01]  /*1ef0*/  SHF.L.U32 R0, R12, 0x1f, RZ ;  /* 0x0000001f0c007819 */ /* 0x002fe200000006ff */
[----:B------:R-:W-:Y:S01]  /*1f00*/  @!P2 SYNCS.ARRIVE.TRANS64.A1T0 RZ, [UR21+0x68], RZ ;  /* 0x000068ffffffa9a7 */ /* 0x000fe20008100015 */
[----:B------:R-:W-:-:S06]  /*1f10*/  UISETP.GT.AND UP0, UPT, UR63, UR62, UPT ;  /* 0x0000003e3f00728c */ /* 0x000fcc000bf04270 */
[----:B--23--:R1:W2:Y:S03]  /*1f20*/  SYNCS.PHASECHK.TRANS64.TRYWAIT P1, [UR4+0x10], R0 ;  /* 0x00001000ff0075a7 */ /* 0x00c2a60008021104 */
[----:B------:R-:W-:Y:S05]  /*1f30*/  BRA.U !UP0, `(.L_x_34) ;  /* 0x0000000508547547 */ /* 0x000fea000b800000 */
[----:B------:R-:W-:Y:S01]  /*1f40*/  UIADD3 UR22, UPT, UPT, UR64, UR13, URZ ;  /* 0x0000000d40167290 */ /* 0x000fe2000fffe0ff */
[----:B------:R-:W-:-:S11]  /*1f50*/  UMOV UR6, UR23 ;  /* 0x0000001700067c82 */ /* 0x000fd60008000000 */
.L_x_42:
[----:B------:R-:W-:Y:S01]  /*1f60*/  ULEA UR57, UR6, UR21, 0x3 ;  /* 0x0000001506397291 */ /* 0x000fe2000f8e18ff */
[----:B--2---:R-:W-:Y:S01]  /*1f70*/  @!P4 MOV R2, 0x18000 ;  /* 0x000180000002c802 */ /* 0x004fe20000000f00 */
[----:B--23--:R-:W-:Y:S10]  /*1f80*/  @P1 BRA `(.L_x_35) ;  /* 0x00000000000c1947 */ /* 0x00cff40003800000 */
[----:B------:R-:W-:-:S04]  /*1f90*/  SHF.L.U32 R3, R12, 0x1f, RZ ;  /* 0x0000001f0c037819 */ /* 0x000fc800000006ff */
[----:B------:R-:W2:Y:S02]  /*1fa0*/  SYNCS.PHASECHK.TRANS64.TRYWAIT P0, [UR57+0x10], R3 ;  /* 0x00001003ff0075a7 */ /* 0x000ea40008001139 */
[----:B--2---:R-:W-:Y:S05]  /*1fb0*/  @!P0 BRA `(.L_x_36) ;  /* 0x0000006800c88947 */ /* 0x004fea0003800000 */
.L_x_35:
[----:B------:R2:W-:Y:S01]  /*1fc0*/  @!P4 SYNCS.ARRIVE.TRANS64 RZ, [UR57], R2 ;  /* 0x00000002ffffc9a7 */ /* 0x0005e20008000039 */
[----:B------:R-:W-:-:S04]  /*1fd0*/  ULOP3.LUT UR4, UR38, 0x2, URZ, 0xfc, !UPT ;  /* 0x0000000226047892 */ /* 0x000fc8000f8efcff */
[----:B------:R-:W-:-:S09]  /*1fe0*/  UISETP.NE.AND UP0, UPT, UR4, 0x2, UPT ;  /* 0x000000020400788c */ /* 0x000fd2000bf05270 */
[----:B------:R-:W-:Y:S05]  /*1ff0*/  BRA.U UP0, `(.L_x_37) ;  /* 0x0000000100047547 */ /* 0x000fea000b800000 */
[----:B------:R-:W-:Y:S05]  /*2000*/  BPT.TRAP 0x1 ;  /* 0x000000040000795c */ /* 0x000fea0000300000 */
.L_x_37:
[----:B------:R-:W-:Y:S04]  /*2010*/  BSSY.RECONVERGENT B0, `(.L_x_38) ;  /* 0x0000003000007945 */ /* 0x000fe80003800200 */
[----:B------:R-:W-:Y:S05]  /*2020*/  @P3 BRA `(.L_x_39) ;  /* 0x0000000000043947 */ /* 0x000fea0003800000 */
[----:B------:R-:W-:Y:S05]  /*2030*/  BPT.TRAP 0x1 ;  /* 0x000000040000795c */ /* 0x000fea0000300000 */
.L_x_39:
[----:B------:R-:W-:Y:S05]  /*2040*/  BSYNC.RECONVERGENT B0 ;  /* 0x0000000000007941 */ /* 0x000fea0003800200 */
.L_x_38:
        /* <DEDUP_REMOVED lines=54> */
[----:B------:R4:W-:Y:S01]  /*23b0*/  UTMALDG.3D.MULTICAST [UR32], [UR4], UR16, desc[UR30] ;  /* 0x00001e20040073b4 */ /* 0x0009e20008011810 */
[----:B------:R-:W-:Y:S01]  /*23c0*/  UTMALDG.3D [UR24], [UR14], desc[UR30] ;  /* 0x00001e180e0075b4 */ /* 0x000fe20008011000 */
[----:B------:R2:W-:Y:S01]  /*23d0*/  UTMALDG.3D [UR8], [UR14], desc[UR30] ;  /* 0x00001e080e0075b4 */ /* 0x0005e20008011000 */
[----:B----4-:R-:W-:-:S09]  /*23e0*/  UIADD3 UR16, UPT, UPT, UR7, 0x20800, URZ ;  /* 0x0002080007107890 */ /* 0x010fd2000fffe0ff */
[----:B------:R4:W-:Y:S01]  /*23f0*/  UTMALDG.3D [UR16], [UR14], desc[UR30] ;  /* 0x00001e100e0075b4 */ /* 0x0009e20008011000 */
[----:B--2---:R-:W-:Y:S01]  /*2400*/  UIADD3 UR8, UPT, UPT, UR7, 0x24800, URZ ;  /* 0x0002480007087890 */ /* 0x004fe2000fffe0ff */
[----:B------:R-:W-:-:S08]  /*2410*/  UMOV UR10, UR34 ;  /* 0x00000022000a7c82 */ /* 0x000fd00008000000 */
[----:B------:R4:W-:Y:S02]  /*2420*/  UTMALDG.3D [UR8], [UR14], desc[UR30] ;  /* 0x00001e080e0075b4 */ /* 0x0009e40008011000 */
[----:B----4-:R-:W-:Y:S01]  /*2430*/  NOP ;  /* 0x0000000000007918 */ /* 0x010fe20000000000 */
.L_x_41:
[----:B------:R-:W-:Y:S05]  /*2440*/  BSYNC.RECONVERGENT B0 ;  /* 0x0000000000007941 */ /* 0x000fea0003800200 */
.L_x_40:
[----:B------:R-:W-:Y:S01]  /*2450*/  UIADD3 UR13, UPT, UPT, UR13, 0x1, URZ ;  /* 0x000000010d0d7890 */ /* 0x000fe2000fffe0ff */
[----:B------:R-:W-:-:S03]  /*2460*/  UMOV UR6, UR23 ;  /* 0x0000001700067c82 */ /* 0x000fc60008000000 */
[----:B------:R-:W-:-:S09]  /*2470*/  UISETP.NE.AND UP0, UPT, UR13, UR22, UPT ;  /* 0x000000160d00728c */ /* 0x000fd2000bf05270 */
[----:B------:R-:W-:Y:S05]  /*2480*/  BRA.U UP0, `(.L_x_42) ;  /* 0xfffffff900b47547 */ /* 0x000fea000b83ffff */
.L_x_34:
[C---:B------:R-:W-:Y:S01]  /*2490*/  LEA R3, R11.reuse, UR21, 0x3 ;  /* 0x000000150b037c11 */ /* 0x040fe2000f8e18ff */
[----:B------:R-:W-:Y:S01]  /*24a0*/  NOP ;  /* 0x0000000000007918 */ /* 0x000fe20000000000 */
[----:B-1----:R-:W-:Y:S02]  /*24b0*/  SHF.L.U32 R0, R10, 0x1f, RZ ;  /* 0x0000001f0a007819 */ /* 0x002fe400000006ff */
[----:B------:R-:W-:Y:S02]  /*24c0*/  LEA R4, R11, UR21, 0x4 ;  /* 0x000000150b047c11 */ /* 0x000fe4000f8e20ff */
[----:B------:R-:W1:Y:S02]  /*24d0*/  SYNCS.PHASECHK.TRANS64.TRYWAIT P0, [R3+URZ+0x70], R0 ;  /* 0x00007000030075a7 */ /* 0x000e6400080011ff */
[----:B-1----:R-:W-:Y:S05]  /*24e0*/  @!P0 BRA `(.L_x_43) ;  /* 0x0000006400948947 */ /* 0x002fea0003800000 */
.L_x_143:
[----:B------:R-:W4:Y:S01]  /*24f0*/  LDS.128 R4, [R4+0x100] ;  /* 0x0001000004047984 */ /* 0x000f220000000c00 */
[----:B------:R-:W-:Y:S01]  /*2500*/  UISETP.GE.AND UP0, UPT, UR39, 0x1, UPT ;  /* 0x000000012700788c */ /* 0x000fe2000bf06270 */
[----:B------:R-:W-:Y:S01]  /*2510*/  @!PT LDS RZ, [RZ] ;  /* 0x00000000fffff984 */ /* 0x000fe20000000800 */
[----:B------:R-:W-:Y:S01]  /*2520*/  @!PT LDS RZ, [RZ] ;  /* 0x00000000fffff984 */ /* 0x000fe20000000800 */
[----:B------:R-:W-:Y:S01]  /*2530*/  @!PT LDS RZ, [RZ] ;  /* 0x00000000fffff984 */ /* 0x000fe20000000800 */
[----:B------:R-:W-:Y:S01]  /*2540*/  @!PT LDS RZ, [RZ] ;  /* 0x00000000fffff984 */ /* 0x000fe20000000800 */
[----:B------:R1:W-:Y:S06]  /*2550*/  MEMBAR.ALL.CTA ;  /* 0x0000000000007992 */ /* 0x0003ec0000008000 */
[----:B-1----:R-:W1:Y:S01]  /*2560*/  FENCE.VIEW.ASYNC.S ;  /* 0x00000000000073c6 */ /* 0x002e620000000000 */
[----:B----4-:R-:W-:-:S13]  /*2570*/  LOP3.LUT P0, RZ, R6, 0x1, RZ, 0xc0, !PT ;  /* 0x0000000106ff7812 */ /* 0x010fda000780c0ff */
[----:B-1----:R-:W-:Y:S01]  /*2580*/  VOTEU.ANY UP1, P0 ;  /* 0x0000000000ff7886 */ /* 0x002fe20000020100 */
[----:B------:R-:W-:-:S13]  /*2590*/  PLOP3.LUT P0, PT, PT, PT, UP1, 0x80, 0x8 ;  /* 0x000000000008781c */ /* 0x000fda0003f0f018 */
[----:B------:R-:W-:Y:S02]  /*25a0*/  @P0 LOP3.LUT R0, R5, 0xffff, RZ, 0xc0, !PT ;  /* 0x0000ffff05000812 */ /* 0x000fe400078ec0ff */
[----:B--2---:R-:W-:Y:S02]  /*25b0*/  @P0 MOV R2, R4 ;  /* 0x0000000400020202 */ /* 0x004fe40000000f00 */
[----:B------:R-:W-:Y:S01]  /*25c0*/  @P0 R2UR UR5, R0 ;  /* 0x00000000000502ca */ /* 0x000fe200000e0000 */
[----:B------:R-:W-:Y:S01]  /*25d0*/  VIADD R0, R3, 0x80 ;  /* 0x0000008003007836 */ /* 0x000fe20000000000 */
[----:B------:R-:W-:Y:S02]  /*25e0*/  @P0 SHF.R.U32.HI R4, RZ, 0x10, R5 ;  /* 0x00000010ff040819 */ /* 0x000fe40000011605 */
[----:B------:R-:W-:Y:S02]  /*25f0*/  @P0 R2UR UR6, R2 ;  /* 0x00000000020602ca */ /* 0x000fe400000e0000 */
[----:B------:R-:W-:-:S02]  /*2600*/  PRMT R0, RZ, 0x654, R0 ;  /* 0x00000654ff007816 */ /* 0x000fc40000000000 */
[----:B------:R-:W-:Y:S02]  /*2610*/  @P0 R2UR UR4, R4 ;  /* 0x00000000040402ca */ /* 0x000fe400000e0000 */
[----:B------:R1:W-:Y:S03]  /*2620*/  SYNCS.ARRIVE.TRANS64.RED.A1T0 RZ, [R0+URZ], RZ ;  /* 0x000000ff00ff79a7 */ /* 0x0003e600081004ff */
[----:B------:R-:W-:-:S04]  /*2630*/  @UP1 UMOV UR45, UR5 ;  /* 0x00000005002d1c82 */ /* 0x000fc80008000000 */
[----:B------:R-:W-:-:S04]  /*2640*/  @UP1 UMOV UR53, UR6 ;  /* 0x0000000600351c82 */ /* 0x000fc80008000000 */
[----:B------:R-:W-:Y:S01]  /*2650*/  @UP1 UMOV UR60, UR4 ;  /* 0x00000004003c1c82 */ /* 0x000fe20008000000 */
[----:B------:R-:W-:Y:S05]  /*2660*/  BRA.U !UP0, `(.L_x_44) ;  /* 0x0000000108d47547 */ /* 0x000fea000b800000 */
[----:B------:R-:W2:Y:S01]  /*2670*/  LDCU.128 UR12, c[0x0][0xb10] ;  /* 0x00016200ff0c77ac */ /* 0x000ea20008000c00 */
[----:B------:R-:W4:Y:S01]  /*2680*/  LDCU UR22, c[0x0][0xb20] ;  /* 0x00016400ff1677ac */ /* 0x000f220008000800 */
[----:B------:R-:W3:Y:S01]  /*2690*/  LDCU UR20, c[0x0][0xb0c] ;  /* 0x00016180ff1477ac */ /* 0x000ee20008000800 */
[----:B------:R-:W1:Y:S01]  /*26a0*/  LDCU.64 UR8, c[0x0][0xb28] ;  /* 0x00016500ff0877ac */ /* 0x000e620008000a00 */
[----:B------:R-:W-:Y:S02]  /*26b0*/  UISETP.NE.AND UP3, UPT, UR39, 0x1, UPT ;  /* 0x000000012700788c */ /* 0x000fe4000bf65270 */
[----:B--2---:R-:W-:Y:S02]  /*26c0*/  UIMAD.WIDE.U32 UR6, UR55, UR15, URZ ;  /* 0x0000000f370672a5 */ /* 0x004fe4000f8e00ff */
[----:B------:R-:W-:Y:S02]  /*26d0*/  UIMAD.WIDE.U32 UR4, UR61, UR12, URZ ;  /* 0x0000000c3d0472a5 */ /* 0x000fe4000f8e00ff */
[----:B------:R-:W-:-:S02]  /*26e0*/  UISETP.NE.AND UP0, UPT, UR14, 0x1, UPT ;  /* 0x000000010e00788c */ /* 0x000fc4000bf05270 */
[----:B------:R-:W-:Y:S01]  /*26f0*/  UIMAD.WIDE.U32 UR18, UR45, UR15, URZ ;  /* 0x0000000f2d1272a5 */ /* 0x000fe2000f8e00ff */
[----:B------:R-:W-:Y:S02]  /*2700*/  UMOV UR6, UR7 ;  /* 0x0000000700067c82 */ /* 0x000fe40008000000 */
[----:B------:R-:W-:Y:S01]  /*2710*/  UMOV UR4, UR5 ;  /* 0x0000000500047c82 */ /* 0x000fe20008000000 */
[----:B----4-:R-:W-:Y:S02]  /*2720*/  USHF.R.U32.HI UR6, URZ, UR22, UR6 ;  /* 0x00000016ff067299 */ /* 0x010fe40008011606 */
[----:B---3--:R-:W-:Y:S02]  /*2730*/  UISETP.NE.AND UP2, UPT, UR20, 0x1, UPT ;  /* 0x000000011400788c */ /* 0x008fe4000bf45270 */
[----:B------:R-:W-:Y:S02]  /*2740*/  USHF.R.U32.HI UR4, URZ, UR13, UR4 ;  /* 0x0000000dff047299 */ /* 0x000fe40008011604 */
[----:B------:R-:W-:-:S02]  /*2750*/  USEL UR5, UR55, UR6, !UP0 ;  /* 0x0000000637057287 */ /* 0x000fc4000c000000 */
[----:B------:R-:W-:Y:S02]  /*2760*/  USEL UR6, UR61, UR4, !UP2 ;  /* 0x000000043d067287 */ /* 0x000fe4000d000000 */
[----:B-1----:R-:W-:Y:S01]  /*2770*/  UIMAD.WIDE.U32 UR10, UR5, UR8, URZ ;  /* 0x00000008050a72a5 */ /* 0x002fe2000f8e00ff */
[----:B------:R-:W-:Y:S01]  /*2780*/  UMOV UR4, UR19 ;  /* 0x0000001300047c82 */ /* 0x000fe20008000000 */
[----:B------:R-:W-:Y:S02]  /*2790*/  UIMAD.WIDE.U32 UR16, UR53, UR12, URZ ;  /* 0x0000000c351072a5 */ /* 0x000fe4000f8e00ff */
[----:B------:R-:W-:-:S03]  /*27a0*/  UIMAD.WIDE.U32 UR18, UR6, UR8, URZ ;  /* 0x00000008061272a5 */ /* 0x000fc6000f8e00ff */
[----:B------:R-:W-:Y:S01]  /*27b0*/  UMOV UR10, UR11 ;  /* 0x0000000b000a7c82 */ /* 0x000fe20008000000 */
[----:B------:R-:W-:Y:S02]  /*27c0*/  USHF.R.U32.HI UR4, URZ, UR22, UR4 ;  /* 0x00000016ff047299 */ /* 0x000fe40008011604 */
[----:B------:R-:W-:Y:S01]  /*27d0*/  @UP3 USHF.R.U32.HI UR5, URZ, UR9, UR10 ;  /* 0x00000009ff053299 */ /* 0x000fe2000801160a */
[----:B------:R-:W-:Y:S01]  /*27e0*/  UMOV UR16, UR17 ;  /* 0x0000001100107c82 */ /* 0x000fe20008000000 */
[----:B------:R-:W-:Y:S01]  /*27f0*/  UMOV UR18, UR19 ;  /* 0x0000001300127c82 */ /* 0x000fe20008000000 */
[----:B------:R-:W-:Y:S02]  /*2800*/  USHF.R.U32.HI UR13, URZ, UR13, UR16 ;  /* 0x0000000dff0d7299 */ /* 0x000fe40008011610 */
[----:B------:R-:W-:Y:S02]  /*2810*/  USEL UR4, UR45, UR4, !UP0 ;  /* 0x000000042d047287 */ /* 0x000fe4000c000000 */
[----:B------:R-:W-:-:S02]  /*2820*/  @UP3 USHF.R.U32.HI UR6, URZ, UR9, UR18 ;  /* 0x00000009ff063299 */ /* 0x000fc40008011612 */
[----:B------:R-:W-:Y:S02]  /*2830*/  UIMAD UR7, UR39, UR5, URZ ;  /* 0x00000005270772a4 */ /* 0x000fe4000f8e02ff */
[----:B------:R-:W-:Y:S02]  /*2840*/  USEL UR5, UR53, UR13, !UP2 ;  /* 0x0000000d35057287 */ /* 0x000fe4000d000000 */
[----:B------:R-:W-:Y:S02]  /*2850*/  UIMAD UR10, UR39, UR6, URZ ;  /* 0x00000006270a72a4 */ /* 0x000fe4000f8e02ff */
[----:B------:R-:W-:Y:S02]  /*2860*/  UISETP.GE.AND UP0, UPT, UR4, UR7, UPT ;  /* 0x000000070400728c */ /* 0x000fe4000bf06270 */
[----:B------:R-:W-:Y:S02]  /*2870*/  UIMAD.WIDE.U32 UR12, UR4, UR8, URZ ;  /* 0x00000008040c72a5 */ /* 0x000fe4000f8e00ff */
[----:B------:R-:W-:-:S02]  /*2880*/  UISETP.GE.OR UP0, UPT, UR5, UR10, UP0 ;  /* 0x0000000a0500728c */ /* 0x000fc40008706670 */
        /* <DEDUP_REMOVED lines=19> */
.L_x_44:
[----:B------:R-:W2:Y:S02]  /*29c0*/  LDCU UR4, c[0x0][0xb30] ;  /* 0x00016600ff0477ac */ /* 0x000ea40008000800 */
[----:B--2---:R-:W-:-:S09]  /*29d0*/  UISETP.NE.AND UP0, UPT, UR4, 0x1, UPT ;  /* 0x000000010400788c */ /* 0x004fd2000bf05270 */
[----:B------:R-:W-:Y:S05]  /*29e0*/  BRA.U UP0, `(.L_x_45) ;  /* 0x0000000100447547 */ /* 0x000fea000b800000 */
[----:B------:R-:W2:Y:S01]  /*29f0*/  LDCU.128 UR8, c[0x0][0xb10] ;  /* 0x00016200ff0877ac */ /* 0x000ea20008000c00 */
[----:B------:R-:W4:Y:S01]  /*2a00*/  LDCU UR12, c[0x0][0xb0c] ;  /* 0x00016180ff0c77ac */ /* 0x000f220008000800 */
[----:B------:R-:W1:Y:S01]  /*2a10*/  LDCU UR13, c[0x0][0xb20] ;  /* 0x00016400ff0d77ac */ /* 0x000e620008000800 */
[----:B--2---:R-:W-:Y:S02]  /*2a20*/  UIMAD.WIDE.U32 UR6, UR53, UR8, URZ ;  /* 0x00000008350672a5 */ /* 0x004fe4000f8e00ff */
[----:B------:R-:W-:Y:S02]  /*2a30*/  UIMAD.WIDE.U32 UR4, UR45, UR11, URZ ;  /* 0x0000000b2d0472a5 */ /* 0x000fe4000f8e00ff */
[----:B----4-:R-:W-:Y:S02]  /*2a40*/  UISETP.NE.AND UP2, UPT, UR12, 0x1, UPT ;  /* 0x000000010c00788c */ /* 0x010fe4000bf45270 */
[----:B------:R-:W-:Y:S01]  /*2a50*/  UISETP.NE.AND UP0, UPT, UR10, 0x1, UPT ;  /* 0x000000010a00788c */ /* 0x000fe2000bf05270 */
[----:B------:R-:W-:-:S02]  /*2a60*/  UMOV UR6, UR7 ;  /* 0x0000000700067c82 */ /* 0x000fc40008000000 */
[----:B------:R-:W-:Y:S01]  /*2a70*/  UMOV UR4, UR5 ;  /* 0x0000000500047c82 */ /* 0x000fe20008000000 */
[----:B------:R-:W-:Y:S02]  /*2a80*/  USHF.R.U32.HI UR6, URZ, UR9, UR6 ;  /* 0x00000009ff067299 */ /* 0x000fe40008011606 */
[----:B-1----:R-:W-:Y:S02]  /*2a90*/  USHF.R.U32.HI UR4, URZ, UR13, UR4 ;  /* 0x0000000dff047299 */ /* 0x002fe40008011604 */
[----:B------:R-:W-:Y:S02]  /*2aa0*/  USEL UR5, UR53, UR6, !UP2 ;  /* 0x0000000635057287 */ /* 0x000fe4000d000000 */
[----:B------:R-:W-:-:S04]  /*2ab0*/  USEL UR4, UR45, UR4, !UP0 ;  /* 0x000000042d047287 */ /* 0x000fc8000c000000 */
[----:B------:R-:W-:Y:S02]  /*2ac0*/  UIADD3 UR6, UPT, UPT, UR5, -UR4, URZ ;  /* 0x8000000405067290 */ /* 0x000fe4000fffe0ff */
[----:B------:R-:W-:Y:S02]  /*2ad0*/  UIADD3 UR4, UPT, UPT, -UR5, UR4, URZ ;  /* 0x0000000405047290 */ /* 0x000fe4000fffe1ff */
[----:B------:R-:W-:Y:S02]  /*2ae0*/  UIMAD UR45, UR6, UR10, UR45 ;  /* 0x0000000a062d72a4 */ /* 0x000fe4000f8e022d */
[----:B------:R-:W-:-:S12]  /*2af0*/  UIMAD UR53, UR4, UR12, UR53 ;  /* 0x0000000c043572a4 */ /* 0x000fd8000f8e0235 */
.L_x_45:
[----:B------:R-:W-:Y:S01]  /*2b00*/  VIADD R11, R11, 0x1 ;  /* 0x000000010b0b7836 */ /* 0x000fe20000000000 */
[----:B------:R-:W-:Y:S02]  /*2b10*/  R2UR UR5, R55 ;  /* 0x00000000370572ca */ /* 0x000fe400000e0000 */
[----:B------:R-:W-:Y:S02]  /*2b20*/  R2UR UR4, R54 ;  /* 0x00000000360472ca */ /* 0x000fe400000e0000 */
[C---:B------:R-:W-:Y:S02]  /*2b30*/  ISETP.NE.AND P0, PT, R11.reuse, 0x2, PT ;  /* 0x000000020b00780c */ /* 0x040fe40003f05270 */
[----:B------:R-:W-:Y:S02]  /*2b40*/  PLOP3.LUT P2, PT, PT, PT, PT, 0x80, 0x8 ;  /* 0x000000000008781c */ /* 0x000fe40003f4f070 */
[----:B-1----:R-:W-:Y:S02]  /*2b50*/  SEL R0, RZ, 0x1, P0 ;  /* 0x00000001ff007807 */ /* 0x002fe40000000000 */
[----:B------:R-:W-:-:S02]  /*2b60*/  SEL R11, R11, RZ, P0 ;  /* 0x000000ff0b0b7207 */ /* 0x000fc40000000000 */
[----:B------:R-:W-:Y:S01]  /*2b70*/  LOP3.LUT R10, R10, R0, RZ, 0x3c, !PT ;  /* 0x000000000a0a7212 */ /* 0x000fe200078e3cff */
[----:B------:R-:W-:Y:S02]  /*2b80*/  UIADD3 UR16, UPT, UPT, UR53, UR5, URZ ;  /* 0x0000000535107290 */ /* 0x000fe4000fffe0ff */
[----:B------:R-:W-:Y:S01]  /*2b90*/  UIADD3 UR20, UPT, UPT, UR45, UR4, URZ ;  /* 0x000000042d147290 */ /* 0x000fe2000fffe0ff */
[----:B------:R-:W-:Y:S11]  /*2ba0*/  BRA.U UP1, `(.L_x_46) ;  /* 0xffffffed010c7547 */ /* 0x000ff6000b83ffff */
[----:B------:R-:W-:Y:S01]  /*2bb0*/  UIADD3 UR21, UPT, UPT, UR21, 0x10, URZ ;  /* 0x0000001015157890 */ /* 0x000fe2000fffe0ff */
[----:B------:R-:W-:-:S03]  /*2bc0*/  SHF.L.U32 R2, R12, 0x1f, RZ ;  /* 0x0000001f0c027819 */ /* 0x000fc600000006ff */
[----:B------:R-:W-:-:S09]  /*2bd0*/  ULEA UR4, UR23, UR21, 0x3 ;  /* 0x0000001517047291 */ /* 0x000fd2000f8e18ff */
[----:B------:R-:W1:Y:S02]  /*2be0*/  SYNCS.PHASECHK.TRANS64.TRYWAIT P0, [UR4], R2 ;  /* 0x00000002ff0075a7 */ /* 0x000e640008001104 */
[----:B-1----:R-:W-:Y:S05]  /*2bf0*/  @!P0 BRA `(.L_x_47) ;  /* 0x0000005c00e48947 */ /* 0x002fea0003800000 */
.L_x_145:
[----:B------:R-:W-:-:S04]  /*2c00*/  UIADD3 UR4, UPT, UPT, UR23, 0x1, URZ ;  /* 0x0000000117047890 */ /* 0x000fc8000fffe0ff */
[----:B------:R-:W-:-:S04]  /*2c10*/  UISETP.NE.AND UP0, UPT, UR4, 0x2, UPT ;  /* 0x000000020400788c */ /* 0x000fc8000bf05270 */
[----:B------:R-:W-:Y:S02]  /*2c20*/  USEL UR5, URZ, 0x1, UP0 ;  /* 0x00000001ff057887 */ /* 0x000fe40008000000 */
[----:B------:R-:W-:-:S04]  /*2c30*/  USEL UR4, UR4, URZ, UP0 ;  /* 0x000000ff04047287 */ /* 0x000fc80008000000 */
[----:B------:R-:W-:Y:S01]  /*2c40*/  ULEA UR4, UR4, UR21, 0x3 ;  /* 0x0000001504047291 */ /* 0x000fe2000f8e18ff */
[----:B-1----:R-:W-:-:S04]  /*2c50*/  LOP3.LUT R2, R12, UR5, RZ, 0x3c, !PT ;  /* 0x000000050c027c12 */ /* 0x002fc8000f8e3cff */
[----:B------:R-:W-:Y:S01]  /*2c60*/  SHF.L.U32 R2, R2, 0x1f, RZ ;  /* 0x0000001f02027819 */ /* 0x000fe200000006ff */
[----:B------:R-:W-:-:S07]  /*2c70*/  IMAD.U32 R0, RZ, RZ, UR4 ;  /* 0x00000004ff007e24 */ /* 0x000fce000f8e00ff */
.L_x_48:
[----:B-1----:R1:W2:Y:S02]  /*2c80*/  SYNCS.PHASECHK.TRANS64.TRYWAIT P0, [R0+URZ], R2 ;  /* 0x00000002000075a7 */ /* 0x0022a400080011ff */
[----:B--2---:R-:W-:Y:S05]  /*2c90*/  @!P0 NANOSLEEP.SYNCS 0x989680 ;  /* 0x009896800000895d */ /* 0x004fea0003900000 */
[----:B------:R-:W2:Y:S02]  /*2ca0*/  @!P0 SYNCS.PHASECHK.TRANS64 P0, [R0+URZ], R2 ;  /* 0x00000002000085a7 */ /* 0x000ea400080010ff */
[----:B--2---:R-:W-:Y:S05]  /*2cb0*/  @P0 EXIT ;  /* 0x000000000000094d */ /* 0x004fea0003800000 */
[----:B------:R-:W-:Y:S05]  /*2cc0*/  BRA `(.L_x_48) ;  /* 0xfffffffc00ec7947 */ /* 0x000fea000383ffff */
.L_x_22:
[----:B------:R-:W-:-:S04]  /*2cd0*/  UISETP.NE.AND UP0, UPT, UR54, URZ, UPT ;  /* 0x000000ff3600728c */ /* 0x000fc8000bf05270 */
[----:B------:R-:W-:-:S09]  /*2ce0*/  UISETP.NE.OR UP0, UPT, UR17, 0x1, UP0 ;  /* 0x000000011100788c */ /* 0x000fd20008705670 */
[----:B------:R-:W-:Y:S05]  /*2cf0*/  BRA.U UP0, `(.L_x_49) ;  /* 0x0000000500487547 */ /* 0x000fea000b800000 */
[----:B------:R-:W-:Y:S01]  /*2d00*/  ISETP.GE.U32.AND P2, PT, R0, 0x2, PT ;  /* 0x000000020000780c */ /* 0x000fe20003f46070 */
[----:B------:R-:W-:Y:S01]  /*2d10*/  IMAD.MOV.U32 R12, RZ, RZ, 0x1 ;  /* 0x00000001ff0c7424 */ /* 0x000fe200078e00ff */
[----:B------:R-:W-:Y:S02]  /*2d20*/  CS2R R10, SRZ ;  /* 0x00000000000a7805 */ /* 0x000fe4000001ff00 */
[----:B------:R-:W-:Y:S01]  /*2d30*/  CS2R R8, SRZ ;  /* 0x0000000000087805 */ /* 0x000fe2000001ff00 */
[----:B------:R-:W-:Y:S01]  /*2d40*/  UMOV UR6, 0x400 ;  /* 0x0000040000067882 */ /* 0x000fe20000000000 */
[----:B------:R-:W-:Y:S01]  /*2d50*/  UMOV UR5, URZ ;  /* 0x000000ff00057c82 */ /* 0x000fe20008000000 */
[----:B------:R-:W-:-:S12]  /*2d60*/  ULEA UR6, UR54, UR6, 0x18 ;  /* 0x0000000636067291 */ /* 0x000fd8000f8ec0ff */
.L_x_53:
[----:B------:R-:W-:Y:S02]  /*2d70*/  LEA R2, R8, UR6, 0x3 ;  /* 0x0000000608027c11 */ /* 0x000fe4000f8e18ff */
[----:B------:R-:W-:-:S03]  /*2d80*/  SHF.L.U32 R4, R9, 0x1f, RZ ;  /* 0x0000001f09047819 */ /* 0x000fc600000006ff */
[----:B------:R-:W-:Y:S01]  /*2d90*/  VIADD R5, R2, 0xe0 ;  /* 0x000000e002057836 */ /* 0x000fe20000000000 */
[----:B------:R-:W1:Y:S02]  /*2da0*/  SYNCS.PHASECHK.TRANS64.TRYWAIT P0, [R2+URZ+0xd0], R4 ;  /* 0x0000d004020075a7 */ /* 0x000e6400080011ff */
[----:B-1----:R-:W-:Y:S05]  /*2db0*/  @!P0 BRA `(.L_x_50) ;  /* 0x0000005c008c8947 */ /* 0x002fea0003800000 */
.L_x_146:
[----:B------:R-:W-:Y:S01]  /*2dc0*/  ULEA UR4, UR5, UR6, 0x3 ;  /* 0x0000000605047291 */ /* 0x000fe2000f8e18ff */
[----:B-1----:R-:W-:Y:S01]  /*2dd0*/  PRMT R2, RZ, 0x654, R5 ;  /* 0x00000654ff027816 */ /* 0x002fe20000000005 */
[----:B------:R-:W-:Y:S01]  /*2de0*/  @!P2 IMAD.MOV.U32 R4, RZ, RZ, 0x10 ;  /* 0x00000010ff04a424 */ /* 0x000fe200078e00ff */
[----:B------:R-:W-:Y:S01]  /*2df0*/  SHF.L.U32 R5, R12, 0x1f, RZ ;  /* 0x0000001f0c057819 */ /* 0x000fe200000006ff */
[----:B------:R-:W-:Y:S01]  /*2e00*/  UIADD3 UR7, UPT, UPT, UR4, 0x70, URZ ;  /* 0x0000007004077890 */ /* 0x000fe2000fffe0ff */
[----:B------:R1:W-:Y:S05]  /*2e10*/  SYNCS.ARRIVE.TRANS64.RED.A1T0 RZ, [R2+URZ], RZ ;  /* 0x000000ff02ff79a7 */ /* 0x0003ea00081004ff */
[----:B------:R-:W-:Y:S01]  /*2e20*/  IMAD.U32 R6, RZ, RZ, UR7 ;  /* 0x00000007ff067e24 */ /* 0x000fe2000f8e00ff */
[----:B------:R-:W2:Y:S04]  /*2e30*/  SYNCS.PHASECHK.TRANS64.TRYWAIT P0, [UR4+0x80], R5 ;  /* 0x00008005ff0075a7 */ /* 0x000ea80008001104 */
[----:B------:R-:W-:Y:S01]  /*2e40*/  PRMT R6, R0, 0x654, R6 ;  /* 0x0000065400067816 */ /* 0x000fe20000000006 */
[----:B-12---:R-:W-:Y:S06]  /*2e50*/  @!P0 BRA `(.L_x_51) ;  /* 0x0000005c00788947 */ /* 0x006fec0003800000 */
.L_x_148:
[----:B------:R-:W-:Y:S01]  /*2e60*/  ULEA UR8, UR5, UR6, 0x4 ;  /* 0x0000000605087291 */ /* 0x000fe2000f8e20ff */
[----:B------:R-:W-:Y:S01]  /*2e70*/  SEL R3, R6, R3, !P2 ;  /* 0x0000000306037207 */ /* 0x000fe20005000000 */
[----:B------:R-:W-:Y:S01]  /*2e80*/  UIADD3 UR9, UPT, UPT, UR4, 0x70, URZ ;  /* 0x0000007004097890 */ /* 0x000fe2000fffe0ff */
[----:B-1----:R-:W-:Y:S01]  /*2e90*/  LEA R2, R11, UR6, 0x3 ;  /* 0x000000060b027c11 */ /* 0x002fe2000f8e18ff */
[----:B------:R-:W-:Y:S01]  /*2ea0*/  UIADD3 UR8, UPT, UPT, UR8, 0x100, URZ ;  /* 0x0000010008087890 */ /* 0x000fe2000fffe0ff */
[----:B------:R1:W-:Y:S01]  /*2eb0*/  @!P2 SYNCS.ARRIVE.TRANS64.RED RZ, [R3+URZ], R4 ;  /* 0x0000000403ffa9a7 */ /* 0x0003e200080004ff */
[----:B------:R-:W-:Y:S01]  /*2ec0*/  UIADD3 UR4, UPT, UPT, UR5, 0x1, URZ ;  /* 0x0000000105047890 */ /* 0x000fe2000fffe0ff */
[----:B------:R-:W-:-:S03]  /*2ed0*/  VIADD R8, R8, 0x1 ;  /* 0x0000000108087836 */ /* 0x000fc60000000000 */
[----:B------:R-:W-:Y:S02]  /*2ee0*/  UISETP.NE.AND UP0, UPT, UR4, 0x2, UPT ;  /* 0x000000020400788c */ /* 0x000fe4000bf05270 */
[----:B------:R-:W-:Y:S01]  /*2ef0*/  ISETP.NE.AND P0, PT, R8, 0x2, PT ;  /* 0x000000020800780c */ /* 0x000fe20003f05270 */
[----:B------:R-:W-:Y:S06]  /*2f00*/  UGETNEXTWORKID.BROADCAST [UR8], [UR9] ;  /* 0x00000000080073ca */ /* 0x000fec0008000100 */
[----:B------:R-:W-:Y:S02]  /*2f10*/  USEL UR7, URZ, 0x1, UP0 ;  /* 0x00000001ff077887 */ /* 0x000fe40008000000 */
[----:B------:R-:W-:-:S04]  /*2f20*/  USEL UR5, UR4, URZ, UP0 ;  /* 0x000000ff04057287 */ /* 0x000fc80008000000 */
[----:B------:R-:W-:Y:S02]  /*2f30*/  LOP3.LUT R12, R12, UR7, RZ, 0x3c, !PT ;  /* 0x000000070c0c7c12 */ /* 0x000fe4000f8e3cff */
[----:B-1----:R-:W-:-:S04]  /*2f40*/  SHF.L.U32 R4, R10, 0x1f, RZ ;  /* 0x0000001f0a047819 */ /* 0x002fc800000006ff */
[----:B------:R-:W1:Y:S02]  /*2f50*/  SYNCS.PHASECHK.TRANS64.TRYWAIT P1, [R2+URZ+0x70], R4 ;  /* 0x00007004020075a7 */ /* 0x000e6400080211ff */
[----:B-1----:R-:W-:Y:S05]  /*2f60*/  @!P1 BRA `(.L_x_52) ;  /* 0x0000005c004c9947 */ /* 0x002fea0003800000 */
.L_x_149:
[C---:B-1----:R-:W-:Y:S01]  /*2f70*/  LEA R4, R11.reuse, UR6, 0x4 ;  /* 0x000000060b047c11 */ /* 0x042fe2000f8e20ff */
[----:B------:R-:W-:Y:S01]  /*2f80*/  VIADD R2, R2, 0x80 ;  /* 0x0000008002027836 */ /* 0x000fe20000000000 */
[----:B------:R-:W-:Y:S01]  /*2f90*/  SEL R8, R8, RZ, P0 ;  /* 0x000000ff08087207 */ /* 0x000fe20000000000 */
[----:B------:R-:W-:-:S03]  /*2fa0*/  VIADD R11, R11, 0x1 ;  /* 0x000000010b0b7836 */ /* 0x000fc60000000000 */
[----:B------:R-:W1:Y:S01]  /*2fb0*/  LDS.128 R4, [R4+0x100] ;  /* 0x0001000004047984 */ /* 0x000e620000000c00 */
[----:B------:R-:W-:Y:S02]  /*2fc0*/  PRMT R2, RZ, 0x654, R2 ;  /* 0x00000654ff027816 */ /* 0x000fe40000000002 */
[C---:B------:R-:W-:Y:S01]  /*2fd0*/  ISETP.NE.AND P1, PT, R11.reuse, 0x2, PT ;  /* 0x000000020b00780c */ /* 0x040fe20003f25270 */
[----:B------:R-:W-:Y:S01]  /*2fe0*/  @!PT LDS RZ, [RZ] ;  /* 0x00000000fffff984 */ /* 0x000fe20000000800 */
[----:B------:R-:W-:Y:S01]  /*2ff0*/  @!PT LDS RZ, [RZ] ;  /* 0x00000000fffff984 */ /* 0x000fe20000000800 */
[----:B------:R-:W-:Y:S01]  /*3000*/  @!PT LDS RZ, [RZ] ;  /* 0x00000000fffff984 */ /* 0x000fe20000000800 */
[----:B------:R-:W-:Y:S01]  /*3010*/  @!PT LDS RZ, [RZ] ;  /* 0x00000000fffff984 */ /* 0x000fe20000000800 */
[----:B------:R2:W-:Y:S06]  /*3020*/  MEMBAR.ALL.CTA ;  /* 0x0000000000007992 */ /* 0x0005ec0000008000 */
[----:B--2---:R-:W2:Y:S01]  /*3030*/  FENCE.VIEW.ASYNC.S ;  /* 0x00000000000073c6 */ /* 0x004ea20000000000 */
[----:B------:R-:W-:Y:S01]  /*3040*/  SEL R11, R11, RZ, P1 ;  /* 0x000000ff0b0b7207 */ /* 0x000fe20000800000 */
[----:B--2---:R2:W-:Y:S01]  /*3050*/  SYNCS.ARRIVE.TRANS64.RED.A1T0 RZ, [R2+URZ], RZ ;  /* 0x000000ff02ff79a7 */ /* 0x0045e200081004ff */
[----:B-1----:R-:W-:-:S02]  /*3060*/  LOP3.LUT P3, RZ, R6, 0x1, RZ, 0xc0, !PT ;  /* 0x0000000106ff7812 */ /* 0x002fc4000786c0ff */
[----:B------:R-:W-:-:S04]  /*3070*/  SEL R4, RZ, 0x1, P1 ;  /* 0x00000001ff047807 */ /* 0x000fc80000800000 */
[----:B------:R-:W-:Y:S02]  /*3080*/  LOP3.LUT R10, R10, R4, RZ, 0x3c, !PT ;  /* 0x000000040a0a7212 */ /* 0x000fe400078e3cff */
[----:B--2---:R-:W-:-:S04]  /*3090*/  SEL R2, RZ, 0x1, P0 ;  /* 0x00000001ff027807 */ /* 0x004fc80000000000 */
[----:B------:R-:W-:Y:S01]  /*30a0*/  LOP3.LUT R9, R9, R2, RZ, 0x3c, !PT ;  /* 0x0000000209097212 */ /* 0x000fe200078e3cff */
[----:B------:R-:W-:Y:S06]  /*30b0*/  @P3 BRA `(.L_x_53) ;  /* 0xfffffffc002c3947 */ /* 0x000fec000383ffff */
[----:B------:R-:W-:Y:S01]  /*30c0*/  ULEA UR4, UR5, UR6, 0x3 ;  /* 0x0000000605047291 */ /* 0x000fe2000f8e18ff */
[----:B------:R-:W-:-:S08]  /*30d0*/  SHF.L.U32 R2, R12, 0x1f, RZ ;  /* 0x0000001f0c027819 */ /* 0x000fd000000006ff */
[----:B------:R-:W1:Y:S02]  /*30e0*/  SYNCS.PHASECHK.TRANS64 P0, [UR4+0x80], R2 ;  /* 0x00008002ff0075a7 */ /* 0x000e640008001004 */
[----:B-1----:R-:W-:Y:S05]  /*30f0*/  @P0 BRA `(.L_x_54) ;  /* 0x0000000000080947 */ /* 0x002fea0003800000 */
[----:B------:R-:W1:Y:S02]  /*3100*/  SYNCS.PHASECHK.TRANS64.TRYWAIT P0, [UR4+0x80], R2 ;  /* 0x00008002ff0075a7 */ /* 0x000e640008001104 */
[----:B-1----:R-:W-:Y:S05]  /*3110*/  @!P0 BRA `(.L_x_55) ;  /* 0x0000005800f48947 */ /* 0x002fea0003800000 */
.L_x_54:
[----:B------:R-:W-:-:S04]  /*3120*/  UIADD3 UR7, UPT, UPT, UR5, 0x1, URZ ;  /* 0x0000000105077890 */ /* 0x000fc8000fffe0ff */
[----:B------:R-:W-:-:S04]  /*3130*/  UISETP.NE.AND UP0, UPT, UR7, 0x2, UPT ;  /* 0x000000020700788c */ /* 0x000fc8000bf05270 */
[----:B------:R-:W-:Y:S02]  /*3140*/  USEL UR8, URZ, 0x1, UP0 ;  /* 0x00000001ff087887 */ /* 0x000fe40008000000 */
[----:B------:R-:W-:-:S04]  /*3150*/  USEL UR7, UR7, URZ, UP0 ;  /* 0x000000ff07077287 */ /* 0x000fc80008000000 */
[----:B------:R-:W-:Y:S01]  /*3160*/  ULEA UR7, UR7, UR6, 0x3 ;  /* 0x0000000607077291 */ /* 0x000fe2000f8e18ff */
[----:B-1----:R-:W-:-:S04]  /*3170*/  LOP3.LUT R2, R12, UR8, RZ, 0x3c, !PT ;  /* 0x000000080c027c12 */ /* 0x002fc8000f8e3cff */
[----:B------:R-:W-:-:S04]  /*3180*/  SHF.L.U32 R0, R2, 0x1f, RZ ;  /* 0x0000001f02007819 */ /* 0x000fc800000006ff */
[----:B------:R-:W1:Y:S02]  /*3190*/  SYNCS.PHASECHK.TRANS64 P0, [UR7+0x80], R0 ;  /* 0x00008000ff0075a7 */ /* 0x000e640008001007 */
[----:B-1----:R-:W-:Y:S05]  /*31a0*/  @P0 EXIT ;  /* 0x000000000000094d */ /* 0x002fea0003800000 */
[----:B------:R-:W-:Y:S02]  /*31b0*/  SHF.L.U32 R2, R2, 0x1f, RZ ;  /* 0x0000001f02027819 */ /* 0x000fe400000006ff */
[----:B------:R-:W-:-:S07]  /*31c0*/  MOV R0, UR7 ;  /* 0x0000000700007c02 */ /* 0x000fce0008000f00 */
.L_x_56:
[----:B-1----:R1:W2:Y:S02]  /*31d0*/  SYNCS.PHASECHK.TRANS64.TRYWAIT P0, [R0+URZ+0x80], R2 ;  /* 0x00008002000075a7 */ /* 0x0022a400080011ff */
[----:B--2---:R-:W-:Y:S05]  /*31e0*/  @!P0 NANOSLEEP.SYNCS 0x989680 ;  /* 0x009896800000895d */ /* 0x004fea0003900000 */
[----:B------:R-:W2:Y:S02]  /*31f0*/  @!P0 SYNCS.PHASECHK.TRANS64 P0, [R0+URZ+0x80], R2 ;  /* 0x00008002000085a7 */ /* 0x000ea400080010ff */
[----:B--2---:R-:W-:Y:S05]  /*3200*/  @P0 EXIT ;  /* 0x000000000000094d */ /* 0x004fea0003800000 */
[----:B------:R-:W-:Y:S05]  /*3210*/  BRA `(.L_x_56) ;  /* 0xfffffffc00ec7947 */ /* 0x000fea000383ffff */
.L_x_49:
[----:B------:R-:W-:Y:S05]  /*3220*/  BRA.U UP4, `(.L_x_57) ;  /* 0x0000001504047547 */ /* 0x000fea000b800000 */
[----:B------:R-:W-:Y:S01]  /*3230*/  UMOV UR4, 0x40 ;  /* 0x0000004000047882 */ /* 0x000fe20000000000 */
[----:B------:R-:W-:Y:S01]  /*3240*/  NOP ;  /* 0x0000000000007918 */ /* 0x000fe20000000000 */
[----:B------:R-:W-:Y:S01]  /*3250*/  ULEA UR5, UR54, UR4, 0x18 ;  /* 0x0000000436057291 */ /* 0x000fe2000f8ec0ff */
[----:B------:R-:W-:Y:S02]  /*3260*/  UMOV UR6, 0x400 ;  /* 0x0000040000067882 */ /* 0x000fe40000000000 */
[----:B------:R-:W-:-:S06]  /*3270*/  ULEA UR6, UR54, UR6, 0x18 ;  /* 0x0000000636067291 */ /* 0x000fcc000f8ec0ff */
[----:B------:R-:W1:Y:S02]  /*3280*/  LDS.U8 R0, [UR5+0x1c] ;  /* 0x00001c05ff007984 */ /* 0x000e640008000000 */
[----:B-1----:R-:W-:-:S13]  /*3290*/  ISETP.NE.AND P0, PT, R0, RZ, PT ;  /* 0x000000ff0000720c */ /* 0x002fda0003f05270 */
[----:B------:R-:W-:Y:S05]  /*32a0*/  @P0 BRA `(.L_x_58) ;  /* 0x0000000000580947 */ /* 0x000fea0003800000 */
[----:B------:R-:W-:-:S13]  /*32b0*/  ELECT P0, URZ, PT ;  /* 0x0000000000ff782f */ /* 0x000fda0003800000 */
[----:B------:R-:W-:Y:S05]  /*32c0*/  @!P0 BRA `(.L_x_59) ;  /* 0x0000000000608947 */ /* 0x000fea0003800000 */
[----:B------:R-:W-:Y:S01]  /*32d0*/  UMOV UR4, 0x10 ;  /* 0x0000001000047882 */ /* 0x000fe20000000000 */
[----:B------:R-:W-:Y:S01]  /*32e0*/  HFMA2 R0, -RZ, RZ, 0, 5.9604644775390625e-08 ;  /* 0x00000001ff007431 */ /* 0x000fe200000001ff */
[----:B------:R-:W-:-:S03]  /*32f0*/  MOV R3, 0xffff ;  /* 0x0000ffff00037802 */ /* 0x000fc60000000f00 */
[----:B------:R-:W-:Y:S04]  /*3300*/  DEPBAR.LE SB1, 0x36 ;  /* 0x00009d800000791a */ /* 0x000fe80000000000 */
[----:B------:R-:W1:Y:S02]  /*3310*/  UTCATOMSWS.FIND_AND_SET.ALIGN UP0, UR4, UR4 ;  /* 0x00000004000475e3 */ /* 0x000e640008000800 */
[----:B-1----:R-:W-:Y:S01]  /*3320*/  MOV R4, UR4 ;  /* 0x0000000400047c02 */ /* 0x002fe20008000f00 */
[----:B------:R-:W-:Y:S06]  /*3330*/  BRA.U UP0, `(.L_x_60) ;  /* 0x0000000100187547 */ /* 0x000fec000b800000 */
.L_x_61:
[----:B------:R-:W-:Y:S05]  /*3340*/  NANOSLEEP 0x64 ;  /* 0x000000640000795d */ /* 0x000fea0003800000 */
[----:B------:R-:W-:-:S05]  /*3350*/  UMOV UR4, 0x10 ;  /* 0x0000001000047882 */ /* 0x000fca0000000000 */
[----:B------:R-:W-:Y:S04]  /*3360*/  DEPBAR.LE SB1, 0x36 ;  /* 0x00009d800000791a */ /* 0x000fe80000000000 */
[----:B------:R-:W1:Y:S02]  /*3370*/  UTCATOMSWS.FIND_AND_SET.ALIGN UP0, UR4, UR4 ;  /* 0x00000004000475e3 */ /* 0x000e640008000800 */
[----:B-1----:R-:W-:Y:S01]  /*3380*/  MOV R4, UR4 ;  /* 0x0000000400047c02 */ /* 0x002fe20008000f00 */
[----:B------:R-:W-:Y:S05]  /*3390*/  BRA.U !UP0, `(.L_x_61) ;  /* 0xfffffffd08e87547 */ /* 0x000fea000b83ffff */
.L_x_60:
[-C--:B------:R-:W-:Y:S02]  /*33a0*/  SHF.L.U32 R3, R3, R4.reuse, RZ ;  /* 0x0000000403037219 */ /* 0x080fe400000006ff */
[----:B------:R-:W-:Y:S01]  /*33b0*/  SHF.L.U32 R0, R0, R4, RZ ;  /* 0x0000000400007219 */ /* 0x000fe200000006ff */
[----:B------:R-:W-:Y:S02]  /*33c0*/  IMAD.SHL.U32 R4, R4, 0x20, RZ ;  /* 0x0000002004047824 */ /* 0x000fe400078e00ff */
[----:B------:R1:W-:Y:S04]  /*33d0*/  ATOMS.OR RZ, [UR5+0x14], R3 ;  /* 0x00001403ffff798c */ /* 0x0003e8000b000005 */
[----:B------:R1:W-:Y:S04]  /*33e0*/  ATOMS.OR RZ, [UR5+0x18], R0 ;  /* 0x00001800ffff798c */ /* 0x0003e8000b000005 */
[----:B------:R1:W-:Y:S01]  /*33f0*/  STS [UR6+0x120], R4 ;  /* 0x00012004ff007988 */ /* 0x0003e20008000806 */
[----:B------:R-:W-:Y:S05]  /*3400*/  BRA `(.L_x_59) ;  /* 0x0000000000107947 */ /* 0x000fea0003800000 */
.L_x_58:
[----:B------:R-:W-:Y:S02]  /*3410*/  MOV R0, 0xffffffff ;  /* 0xffffffff00007802 */ /* 0x000fe40000000f00 */
[----:B------:R-:W-:-:S03]  /*3420*/  MOV R4, 0x3450 ;  /* 0x0000345000047802 */ /* 0x000fc60000000f00 */
[----:B------:R1:W-:Y:S04]  /*3430*/  STS [UR6+0x120], R0 ;  /* 0x00012000ff007988 */ /* 0x0003e80008000806 */
[----:B-1---5:R-:W-:Y:S05]  /*3440*/  CALL.REL.NOINC `($__internal_1_$__cuda_sm10x_tcgen05_guardrail_trap_phase_invalid_during_alloc) ;  /* 0x0000006000447944 */ /* 0x022fea0003c00000 */
.L_x_59:
[----:B------:R-:W-:Y:S05]  /*3450*/  WARPSYNC.ALL ;  /* 0x0000000000007948 */ /* 0x000fea0003800000 */
[----:B------:R-:W2:Y:S01]  /*3460*/  S2UR UR4, SR_CgaCtaId ;  /* 0x00000000000479c3 */ /* 0x000ea20000008800 */
[----:B------:R-:W-:Y:S01]  /*3470*/  UMOV UR71, 0x400 ;  /* 0x0000040000477882 */ /* 0x000fe20000000000 */
[----:B------:R-:W-:-:S06]  /*3480*/  NOP ;  /* 0x0000000000007918 */ /* 0x000fcc0000000000 */
[----:B------:R-:W-:Y:S06]  /*3490*/  BAR.ARV 0x6, 0xa0 ;  /* 0x0182800000007b1d */ /* 0x000fec0000002000 */
[----:B------:R-:W3:Y:S01]  /*34a0*/  LDCU UR7, c[0x0][0x38c] ;  /* 0x00007180ff0777ac */ /* 0x000ee20008000800 */
[----:B------:R-:W-:Y:S01]  /*34b0*/  LOP3.LUT R2, R2, 0xffff, RZ, 0xc0, !PT ;  /* 0x0000ffff02027812 */ /* 0x000fe200078ec0ff */
[----:B------:R-:W-:Y:S01]  /*34c0*/  HFMA2 R11, -RZ, RZ, 0, 5.9604644775390625e-08 ;  /* 0x00000001ff0b7431 */ /* 0x000fe200000001ff */
[----:B------:R-:W-:Y:S01]  /*34d0*/  MOV R10, RZ ;  /* 0x000000ff000a7202 */ /* 0x000fe20000000f00 */
[----:B------:R-:W4:Y:S01]  /*34e0*/  LDCU UR8, c[0x0][0x38c] ;  /* 0x00007180ff0877ac */ /* 0x000f220008000800 */
[----:B------:R-:W-:-:S02]  /*34f0*/  R2UR UR72, R2 ;  /* 0x00000000024872ca */ /* 0x000fc400000e0000 */
[----:B------:R-:W-:Y:S01]  /*3500*/  CS2R R8, SRZ ;  /* 0x0000000000087805 */ /* 0x000fe2000001ff00 */
[----:B------:R-:W-:Y:S01]  /*3510*/  UMOV UR75, URZ ;  /* 0x000000ff004b7c82 */ /* 0x000fe20008000000 */
[----:B------:R-:W-:Y:S01]  /*3520*/  UMOV UR9, URZ ;  /* 0x000000ff00097c82 */ /* 0x000fe20008000000 */
[----:B--2---:R-:W-:Y:S01]  /*3530*/  ULEA UR71, UR4, UR71, 0x18 ;  /* 0x0000004704477291 */ /* 0x004fe2000f8ec0ff */
[----:B------:R-:W-:Y:S01]  /*3540*/  UMOV UR76, 0x0 ;  /* 0x00000000004c7882 */ /* 0x000fe20000000000 */
[----:B------:R-:W-:Y:S02]  /*3550*/  UMOV UR77, 0x4200910 ;  /* 0x04200910004d7882 */ /* 0x000fe40000000000 */
[----:B------:R-:W-:Y:S02]  /*3560*/  UIADD3 UR6, UPT, UPT, UR71, 0x8800, URZ ;  /* 0x0000880047067890 */ /* 0x000fe4000fffe0ff */
[----:B------:R-:W-:Y:S02]  /*3570*/  UIADD3 UR5, UPT, UPT, UR71, 0x18800, URZ ;  /* 0x0001880047057890 */ /* 0x000fe4000fffe0ff */
[----:B---3--:R-:W-:Y:S01]  /*3580*/  UIADD3 UR7, UPT, UPT, UR7, 0x7f, URZ ;  /* 0x0000007f07077890 */ /* 0x008fe2000fffe0ff */
[----:B-1----:R-:W1:Y:S01]  /*3590*/  LDS R0, [UR71+0x120] ;  /* 0x00012047ff007984 */ /* 0x002e620008000800 */
[----:B------:R-:W-:-:S02]  /*35a0*/  USHF.R.U32.HI UR6, URZ, 0x4, UR6 ;  /* 0x00000004ff067899 */ /* 0x000fc40008011606 */
[----:B------:R-:W-:Y:S02]  /*35b0*/  USHF.R.S32.HI UR4, URZ, 0x1f, UR7 ;  /* 0x0000001fff047899 */ /* 0x000fe40008011407 */
[----:B------:R-:W-:Y:S02]  /*35c0*/  USHF.R.U32.HI UR5, URZ, 0x4, UR5 ;  /* 0x00000004ff057899 */ /* 0x000fe40008011605 */
[----:B------:R-:W-:Y:S02]  /*35d0*/  ULEA.HI UR4, UR4, UR7, URZ, 0x7 ;  /* 0x0000000704047291 */ /* 0x000fe4000f8f38ff */
[----:B------:R-:W-:Y:S02]  /*35e0*/  ULOP3.LUT UR6, UR6, 0x3fff, URZ, 0xc0, !UPT ;  /* 0x00003fff06067892 */ /* 0x000fe4000f8ec0ff */
[----:B------:R-:W-:Y:S02]  /*35f0*/  USHF.R.S32.HI UR10, URZ, 0x7, UR4 ;  /* 0x00000007ff0a7899 */ /* 0x000fe40008011404 */
[----:B------:R-:W-:-:S02]  /*3600*/  ULOP3.LUT UR5, UR5, 0x3fff, URZ, 0xc0, !UPT ;  /* 0x00003fff05057892 */ /* 0x000fc4000f8ec0ff */
[----:B------:R-:W-:Y:S02]  /*3610*/  UISETP.LT.AND UP0, UPT, UR10, 0x1, UPT ;  /* 0x000000010a00788c */ /* 0x000fe4000bf01270 */
[----:B------:R-:W-:Y:S01]  /*3620*/  IMAD.U32 R12, RZ, RZ, UR10 ;  /* 0x0000000aff0c7e24 */ /* 0x000fe2000f8e00ff */
[----:B------:R-:W-:Y:S02]  /*3630*/  ULOP3.LUT UR73, UR6, 0x10000, URZ, 0xfc, !UPT ;  /* 0x0001000006497892 */ /* 0x000fe4000f8efcff */
[----:B------:R-:W-:Y:S02]  /*3640*/  USEL UR4, UR10, 0x1, !UP0 ;  /* 0x000000010a047887 */ /* 0x000fe4000c000000 */
[----:B------:R-:W-:Y:S02]  /*3650*/  ULOP3.LUT UR74, UR5, 0x10000, URZ, 0xfc, !UPT ;  /* 0x00010000054a7892 */ /* 0x000fe4000f8efcff */
[----:B------:R-:W-:Y:S02]  /*3660*/  UIADD3 UR4, UPT, UPT, -UR4, URZ, URZ ;  /* 0x000000ff04047290 */ /* 0x000fe4000fffe1ff */
[----:B----4-:R-:W-:-:S04]  /*3670*/  UISETP.GE.AND UP4, UPT, UR8, 0x1, UPT ;  /* 0x000000010800788c */ /* 0x010fc8000bf86270 */
[----:B------:R-:W-:Y:S01]  /*3680*/  IMAD.U32 R14, RZ, RZ, UR4 ;  /* 0x00000004ff0e7e24 */ /* 0x000fe2000f8e00ff */
[----:B-1----:R-:W-:-:S13]  /*3690*/  R2UR UR7, R0 ;  /* 0x00000000000772ca */ /* 0x002fda00000e0000 */
[----:B------:R-:W-:-:S07]  /*36a0*/  IMAD.U32 R15, RZ, RZ, UR7 ;  /* 0x00000007ff0f7e24 */ /* 0x000fce000f8e00ff */
.L_x_68:
[----:B------:R-:W-:Y:S02]  /*36b0*/  LEA R0, R10, UR71, 0x3 ;  /* 0x000000470a007c11 */ /* 0x000fe4000f8e18ff */
[----:B------:R-:W-:Y:S02]  /*36c0*/  SHF.L.U32 R2, R9, 0x1f, RZ ;  /* 0x0000001f09027819 */ /* 0x000fe400000006ff */
[----:B------:R-:W-:Y:S01]  /*36d0*/  PLOP3.LUT P0, PT, PT, PT, UP4, 0x80, 0x8 ;  /* 0x000000000008781c */ /* 0x000fe20003f0f048 */
[----:B------:R-:W-:Y:S01]  /*36e0*/  VIADD R3, R0, 0x80 ;  /* 0x0000008000037836 */ /* 0x000fe20000000000 */
[----:B-1----:R-:W1:Y:S02]  /*36f0*/  SYNCS.PHASECHK.TRANS64.TRYWAIT P1, [R0+URZ+0x70], R2 ;  /* 0x00007002000075a7 */ /* 0x002e6400080211ff */
[----:B-1----:R-:W-:Y:S09]  /*3700*/  @!P1 BRA `(.L_x_62) ;  /* 0x0000005400909947 */ /* 0x002ff20003800000 */
.L_x_151:
[----:B------:R-:W-:Y:S01]  /*3710*/  LEA R4, R10, UR71, 0x4 ;  /* 0x000000470a047c11 */ /* 0x000fe2000f8e20ff */
[----:B------:R-:W-:Y:S01]  /*3720*/  @UP4 ULEA UR4, UR9, UR71, 0x3 ;  /* 0x0000004709044291 */ /* 0x000fe2000f8e18ff */
[----:B------:R-:W-:Y:S01]  /*3730*/  PLOP3.LUT P2, PT, PT, PT, PT, 0x80, 0x8 ;  /* 0x000000000008781c */ /* 0x000fe20003f4f070 */
[----:B------:R-:W-:Y:S01]  /*3740*/  ULEA UR5, UR75, UR71, 0x3 ;  /* 0x000000474b057291 */ /* 0x000fe2000f8e18ff */
[----:B------:R-:W-:Y:S02]  /*3750*/  PRMT R3, RZ, 0x654, R3 ;  /* 0x00000654ff037816 */ /* 0x000fe40000000003 */
[----:B------:R-:W2:Y:S01]  /*3760*/  LDS.128 R4, [R4+0x100] ;  /* 0x0001000004047984 */ /* 0x000ea20000000c00 */
[----:B-1----:R-:W-:Y:S02]  /*3770*/  @P0 SHF.L.U32 R2, R8, 0x1f, RZ ;  /* 0x0000001f08020819 */ /* 0x002fe400000006ff */
[----:B------:R-:W-:Y:S01]  /*3780*/  SHF.L.U32 R0, R11, 0x1f, RZ ;  /* 0x0000001f0b007819 */ /* 0x000fe200000006ff */
[----:B------:R-:W-:Y:S01]  /*3790*/  @!PT LDS RZ, [RZ] ;  /* 0x00000000fffff984 */ /* 0x000fe20000000800 */
[----:B------:R-:W-:Y:S01]  /*37a0*/  @!PT LDS RZ, [RZ] ;  /* 0x00000000fffff984 */ /* 0x000fe20000000800 */
[----:B------:R-:W-:Y:S01]  /*37b0*/  @!PT LDS RZ, [RZ] ;  /* 0x00000000fffff984 */ /* 0x000fe20000000800 */
[----:B------:R-:W-:Y:S01]  /*37c0*/  @!PT LDS RZ, [RZ] ;  /* 0x00000000fffff984 */ /* 0x000fe20000000800 */
[----:B------:R1:W-:Y:S06]  /*37d0*/  MEMBAR.ALL.CTA ;  /* 0x0000000000007992 */ /* 0x0003ec0000008000 */
[----:B-1----:R-:W1:Y:S01]  /*37e0*/  FENCE.VIEW.ASYNC.S ;  /* 0x00000000000073c6 */ /* 0x002e620000000000 */
[----:B------:R-:W-:Y:S01]  /*37f0*/  R2UR UR6, R15 ;  /* 0x000000000f0672ca */ /* 0x000fe200000e0000 */
[----:B------:R-:W-:Y:S01]  /*3800*/  IMAD.U32 R13, RZ, RZ, UR5 ;  /* 0x00000005ff0d7e24 */ /* 0x000fe2000f8e00ff */
[----:B-1----:R1:W-:Y:S01]  /*3810*/  SYNCS.ARRIVE.TRANS64.RED.A1T0 RZ, [R3+URZ], RZ ;  /* 0x000000ff03ff79a7 */ /* 0x0023e200081004ff */
[----:B------:R1:W3:Y:S01]  /*3820*/  @P0 SYNCS.PHASECHK.TRANS64.TRYWAIT P2, [UR4], R2 ;  /* 0x00000002ff0005a7 */ /* 0x0002e20008041104 */
[----:B------:R-:W-:Y:S01]  /*3830*/  ULEA.HI UR4, UR75, UR75, URZ, 0x1 ;  /* 0x0000004b4b047291 */ /* 0x000fe2000f8f08ff */
[----:B--2---:R-:W-:-:S03]  /*3840*/  LOP3.LUT P1, RZ, R6, 0x1, RZ, 0xc0, !PT ;  /* 0x0000000106ff7812 */ /* 0x004fc6000782c0ff */
[----:B------:R-:W-:-:S04]  /*3850*/  ULOP3.LUT UR8, UR4, 0xffe, URZ, 0xc0, !UPT ;  /* 0x00000ffe04087892 */ /* 0x000fc8000f8ec0ff */
[----:B------:R-:W-:Y:S01]  /*3860*/  UIADD3 UR8, UPT, UPT, -UR8, UR75, URZ ;  /* 0x0000004b08087290 */ /* 0x000fe2000fffe1ff */
[----:B------:R-:W2:Y:S01]  /*3870*/  SYNCS.PHASECHK.TRANS64.TRYWAIT P0, [UR5+0xb0], R0 ;  /* 0x0000b000ff0075a7 */ /* 0x000ea20008001105 */
[----:B------:R-:W-:-:S04]  /*3880*/  USHF.L.U32 UR5, UR4, 0x6, URZ ;  /* 0x0000000604057899 */ /* 0x000fc800080006ff */
[----:B------:R-:W-:-:S04]  /*3890*/  ULOP3.LUT UR4, UR5, 0xffffff80, URZ, 0xc0, !UPT ;  /* 0xffffff8005047892 */ /* 0x000fc8000f8ec0ff */
[----:B------:R-:W-:-:S04]  /*38a0*/  UIADD3 UR4, UPT, UPT, UR6, UR4, URZ ;  /* 0x0000000406047290 */ /* 0x000fc8000fffe0ff */
[----:B------:R-:W-:Y:S01]  /*38b0*/  ULEA UR8, UR8, UR4, 0x14 ;  /* 0x0000000408087291 */ /* 0x000fe2000f8ea0ff */
[----:B-123--:R-:W-:Y:S11]  /*38c0*/  @!P0 BRA `(.L_x_63) ;  /* 0x0000005400348947 */ /* 0x00eff60003800000 */
.L_x_153:
[----:B------:R-:W-:Y:S01]  /*38d0*/  IADD3 R10, PT, PT, R10, 0x1, RZ ;  /* 0x000000010a0a7810 */ /* 0x000fe20007ffe0ff */
[----:B------:R-:W-:Y:S06]  /*38e0*/  BRA.U !UP4, `(.L_x_64) ;  /* 0x000000050cec7547 */ /* 0x000fec000b800000 */
[----:B------:R-:W-:Y:S01]  /*38f0*/  R2UR UR69, R14 ;  /* 0x000000000e4572ca */ /* 0x000fe200000e0000 */
[----:B------:R-:W-:Y:S01]  /*3900*/  UPLOP3.LUT UP2, UPT, UPT, UPT, UPT, 0x40, 0x4 ;  /* 0x000000000004789c */ /* 0x000fe20003f4e870 */
[----:B------:R-:W-:Y:S01]  /*3910*/  R2UR UR68, R12 ;  /* 0x000000000c4472ca */ /* 0x000fe200000e0000 */
[----:B------:R-:W-:-:S14]  /*3920*/  UMOV UR7, UR9 ;  /* 0x0000000900077c82 */ /* 0x000fdc0008000000 */
.L_x_67:
[----:B------:R-:W-:Y:S02]  /*3930*/  UIADD3 UR69, UPT, UPT, UR69, 0x1, URZ ;  /* 0x0000000145457890 */ /* 0x000fe4000fffe0ff */
[----:B--2---:R-:W-:Y:S02]  /*3940*/  ULEA UR5, UR7, UR71, 0x3 ;  /* 0x0000004707057291 */ /* 0x004fe4000f8e18ff */
[----:B------:R-:W-:Y:S01]  /*3950*/  UISETP.NE.AND UP3, UPT, UR69, URZ, UPT ;  /* 0x000000ff4500728c */ /* 0x000fe2000bf65270 */
[----:B------:R-:W-:Y:S10]  /*3960*/  @P2 BRA `(.L_x_65) ;  /* 0x00000000000c2947 */ /* 0x000ff40003800000 */
[----:B-1----:R-:W-:Y:S04]  /*3970*/  SHF.L.U32 R2, R8, 0x1f, RZ ;  /* 0x0000001f08027819 */ /* 0x002fe800000006ff */
[----:B------:R-:W1:Y:S02]  /*3980*/  SYNCS.PHASECHK.TRANS64.TRYWAIT P0, [UR5], R2 ;  /* 0x00000002ff0075a7 */ /* 0x000e640008001105 */
[----:B-1----:R-:W-:Y:S05]  /*3990*/  @!P0 BRA `(.L_x_66) ;  /* 0x00000054001c8947 */ /* 0x002fea0003800000 */
.L_x_65:
[----:B------:R-:W-:Y:S01]  /*39a0*/  UISETP.NE.AND UP0, UPT, UR68, 0x1, UPT ;  /* 0x000000014400788c */ /* 0x000fe2000bf05270 */
[----:B------:R-:W-:Y:S01]  /*39b0*/  PLOP3.LUT P2, PT, PT, PT, PT, 0x80, 0x8 ;  /* 0x000000000008781c */ /* 0x000fe20003f4f070 */
[----:B------:R-:W-:Y:S01]  /*39c0*/  UIADD3 UR9, UPT, UPT, UR7, 0x1, URZ ;  /* 0x0000000107097890 */ /* 0x000fe2000fffe0ff */
[----:B------:R-:W-:Y:S01]  /*39d0*/  MOV.SPILL R3, UR77 ;  /* 0x0000004d00037c02 */ /* 0x000fe20009000f00 */
[----:B------:R-:W-:Y:S01]  /*39e0*/  UIADD3 UR70, UPT, UPT, UR5, 0x10, URZ ;  /* 0x0000001005467890 */ /* 0x000fe2000fffe0ff */
[----:B-1----:R-:W-:Y:S01]  /*39f0*/  MOV.SPILL R2, UR76 ;  /* 0x0000004c00027c02 */ /* 0x002fe20009000f00 */
[----:B------:R-:W-:Y:S01]  /*3a00*/  UISETP.NE.AND UP1, UPT, UR9, 0x2, UPT ;  /* 0x000000020900788c */ /* 0x000fe2000bf25270 */
[----:B------:R-:W-:Y:S01]  /*3a10*/  PLOP3.LUT P0, PT, PT, PT, UP0, 0x80, 0x8 ;  /* 0x000000000008781c */ /* 0x000fe20003f0f008 */
[----:B------:R-:W-:Y:S02]  /*3a20*/  ULEA UR6, UR7, UR74, 0xc ;  /* 0x0000004a07067291 */ /* 0x000fe4000f8e60ff */
[----:B------:R-:W-:Y:S02]  /*3a30*/  USEL UR5, URZ, 0x1, UP1 ;  /* 0x00000001ff057887 */ /* 0x000fe40008800000 */
[----:B------:R-:W-:Y:S02]  /*3a40*/  USEL UR9, UR9, URZ, UP1 ;  /* 0x000000ff09097287 */ /* 0x000fe40008800000 */
[----:B------:R-:W-:Y:S02]  /*3a50*/  ULEA UR4, UR7, UR73, 0xb ;  /* 0x0000004907047291 */ /* 0x000fe4000f8e58ff */
[----:B------:R-:W-:Y:S01]  /*3a60*/  @UP0 ULEA UR7, UR9, UR71, 0x3 ;  /* 0x0000004709070291 */ /* 0x000fe2000f8e18ff */
[----:B------:R-:W-:Y:S01]  /*3a70*/  LOP3.LUT R8, R8, UR5, RZ, 0x3c, !PT ;  /* 0x0000000508087c12 */ /* 0x000fe2000f8e3cff */
[----:B------:R-:W-:Y:S02]  /*3a80*/  UIADD3 UR22, UPT, UPT, UR6, 0x2, URZ ;  /* 0x0000000206167890 */ /* 0x000fe4000fffe0ff */
[----:B------:R-:W-:Y:S01]  /*3a90*/  UIADD3 UR18, UPT, UPT, UR4, 0x2, URZ ;  /* 0x0000000204127890 */ /* 0x000fe2000fffe0ff */
[----:B------:R-:W-:Y:S01]  /*3aa0*/  @P0 SHF.L.U32 R0, R8, 0x1f, RZ ;  /* 0x0000001f08000819 */ /* 0x000fe200000006ff */
[----:B------:R-:W-:Y:S02]  /*3ab0*/  UIADD3 UR14, UPT, UPT, UR6, 0x4, URZ ;  /* 0x00000004060e7890 */ /* 0x000fe4000fffe0ff */
[----:B------:R-:W-:Y:S01]  /*3ac0*/  UIADD3 UR12, UPT, UPT, UR4, 0x4, URZ ;  /* 0x00000004040c7890 */ /* 0x000fe2000fffe0ff */
[----:B------:R2:W3:Y:S01]  /*3ad0*/  @P0 SYNCS.PHASECHK.TRANS64.TRYWAIT P2, [UR7], R0 ;  /* 0x00000000ff0005a7 */ /* 0x0004e20008041107 */
[----:B------:R-:W-:Y:S02]  /*3ae0*/  UIADD3 UR66, UPT, UPT, UR6, 0x6, URZ ;  /* 0x0000000606427890 */ /* 0x000fe4000fffe0ff */
        /* <DEDUP_REMOVED lines=24> */
[----:B------:R-:W-:Y:S01]  /*3c70*/  UIADD3 UR68, UPT, UPT, UR68, -0x1, URZ ;  /* 0xffffffff44447890 */ /* 0x000fe2000fffe0ff */
[----:B------:R-:W-:Y:S01]  /*3c80*/  UMOV UR7, 0x40004040 ;  /* 0x4000404000077882 */ /* 0x000fe20000000000 */
[----:B------:R-:W-:Y:S01]  /*3c90*/  UMOV UR76, 0x0 ;  /* 0x00000000004c7882 */ /* 0x000fe20000000000 */
[----:B------:R-:W-:Y:S01]  /*3ca0*/  UMOV UR77, 0x4200910 ;  /* 0x04200910004d7882 */ /* 0x000fe20000000000 */
[----:B------:R-:W-:Y:S01]  /*3cb0*/  UMOV UR5, 0x40004040 ;  /* 0x4000404000057882 */ /* 0x000fe20000000000 */
[----:B------:R-:W-:Y:S01]  /*3cc0*/  UMOV UR23, 0x40004040 ;  /* 0x4000404000177882 */ /* 0x000fe20000000000 */
[----:B------:R1:W-:Y:S01]  /*3cd0*/  UTCHMMA gdesc[UR4], gdesc[UR6], tmem[UR8], tmem[UR76], idesc[UR77], UP2 ;  /* 0x00ff4c06040075ea */ /* 0x0003e20009000008 */
[----:B------:R-:W-:Y:S01]  /*3ce0*/  UPLOP3.LUT UP2, UPT, UPT, UPT, UPT, 0x80, 0x8 ;  /* 0x000000000008789c */ /* 0x000fe20003f4f070 */
[----:B------:R-:W-:Y:S01]  /*3cf0*/  UMOV UR19, 0x40004040 ;  /* 0x4000404000137882 */ /* 0x000fe20000000000 */
[----:B------:R-:W-:Y:S01]  /*3d00*/  UMOV UR15, 0x40004040 ;  /* 0x40004040000f7882 */ /* 0x000fe20000000000 */
[----:B------:R4:W-:Y:S01]  /*3d10*/  UTCHMMA gdesc[UR18], gdesc[UR22], tmem[UR8], tmem[UR76], idesc[UR77], UPT ;  /* 0x00ff4c16120075ea */ /* 0x0009e2000b800008 */
[----:B------:R-:W-:Y:S01]  /*3d20*/  UMOV UR13, 0x40004040 ;  /* 0x40004040000d7882 */ /* 0x000fe20000000000 */
        /* <DEDUP_REMOVED lines=18> */
[----:B-1----:R-:W-:Y:S01]  /*3e50*/  UIADD3 UR4, UPT, UPT, UR4, 0x606, URZ ;  /* 0x0000060604047890 */ /* 0x002fe2000fffe0ff */
[----:B------:R-:W-:Y:S01]  /*3e60*/  UMOV UR6, 0x0 ;  /* 0x0000000000067882 */ /* 0x000fe20000000000 */
[----:B------:R-:W-:Y:S01]  /*3e70*/  UMOV UR7, 0x4200910 ;  /* 0x0420091000077882 */ /* 0x000fe20000000000 */
[----:B------:R-:W-:Y:S01]  /*3e80*/  UMOV UR31, 0x40004040 ;  /* 0x40004040001f7882 */ /* 0x000fe20000000000 */
[----:B----4-:R-:W-:Y:S01]  /*3e90*/  UMOV UR22, 0x0 ;  /* 0x0000000000167882 */ /* 0x010fe20000000000 */
[----:B------:R-:W-:Y:S01]  /*3ea0*/  UMOV UR23, 0x4200910 ;  /* 0x0420091000177882 */ /* 0x000fe20000000000 */
[----:B------:R-:W-:Y:S01]  /*3eb0*/  R2UR.FILL UR77, R3 ;  /* 0x00000000034d72ca */ /* 0x000fe200004e0000 */
[----:B------:R1:W-:Y:S01]  /*3ec0*/  UTCHMMA gdesc[UR12], gdesc[UR14], tmem[UR8], tmem[UR22], idesc[UR23], UPT ;  /* 0x00ff160e0c0075ea */ /* 0x0003e2000b800008 */
[----:B------:R-:W-:Y:S01]  /*3ed0*/  R2UR.FILL UR76, R2 ;  /* 0x00000000024c72ca */ /* 0x000fe200004e0000 */
[----:B------:R-:W-:Y:S01]  /*3ee0*/  UTCHMMA gdesc[UR64], gdesc[UR66], tmem[UR8], tmem[UR22], idesc[UR23], UPT ;  /* 0x00ff1642400075ea */ /* 0x000fe2000b800008 */
[----:B------:R-:W-:Y:S01]  /*3ef0*/  UTCHMMA gdesc[UR60], gdesc[UR62], tmem[UR8], tmem[UR22], idesc[UR23], UPT ;  /* 0x00ff163e3c0075ea */ /* 0x000fe2000b800008 */
[----:B------:R-:W-:Y:S01]  /*3f00*/  UMOV UR18, 0x0 ;  /* 0x0000000000127882 */ /* 0x000fe20000000000 */
[----:B------:R-:W-:Y:S01]  /*3f10*/  UMOV UR19, 0x4200910 ;  /* 0x0420091000137882 */ /* 0x000fe20000000000 */
[----:B------:R-:W-:Y:S01]  /*3f20*/  UMOV UR29, 0x40004040 ;  /* 0x40004040001d7882 */ /* 0x000fe20000000000 */
[----:B------:R-:W-:Y:S01]  /*3f30*/  UTCHMMA gdesc[UR56], gdesc[UR58], tmem[UR8], tmem[UR18], idesc[UR19], UPT ;  /* 0x00ff123a380075ea */ /* 0x000fe2000b800008 */
[----:B------:R-:W-:Y:S01]  /*3f40*/  UTCHMMA gdesc[UR52], gdesc[UR54], tmem[UR8], tmem[UR18], idesc[UR19], UPT ;  /* 0x00ff1236340075ea */ /* 0x000fe2000b800008 */
[----:B------:R-:W-:Y:S01]  /*3f50*/  UTCHMMA gdesc[UR48], gdesc[UR50], tmem[UR8], tmem[UR18], idesc[UR19], UPT ;  /* 0x00ff1232300075ea */ /* 0x000fe2000b800008 */
[----:B------:R-:W-:Y:S01]  /*3f60*/  UTCHMMA gdesc[UR44], gdesc[UR46], tmem[UR8], tmem[UR6], idesc[UR7], UPT ;  /* 0x00ff062e2c0075ea */ /* 0x000fe2000b800008 */
[----:B------:R-:W-:Y:S01]  /*3f70*/  UMOV UR27, 0x40004040 ;  /* 0x40004040001b7882 */ /* 0x000fe20000000000 */
[----:B------:R-:W-:Y:S01]  /*3f80*/  UMOV UR25, 0x40004040 ;  /* 0x4000404000197882 */ /* 0x000fe20000000000 */
[----:B------:R-:W-:Y:S01]  /*3f90*/  UMOV UR21, 0x40004040 ;  /* 0x4000404000157882 */ /* 0x000fe20000000000 */
[----:B------:R-:W-:Y:S01]  /*3fa0*/  UMOV UR17, 0x40004040 ;  /* 0x4000404000117882 */ /* 0x000fe20000000000 */
[----:B------:R-:W-:Y:S01]  /*3fb0*/  UMOV UR11, 0x40004040 ;  /* 0x40004040000b7882 */ /* 0x000fe20000000000 */
[----:B-1----:R-:W-:Y:S01]  /*3fc0*/  UMOV UR12, 0x0 ;  /* 0x00000000000c7882 */ /* 0x002fe20000000000 */
[----:B------:R-:W-:Y:S01]  /*3fd0*/  UMOV UR13, 0x4200910 ;  /* 0x04200910000d7882 */ /* 0x000fe20000000000 */
[----:B------:R-:W-:Y:S01]  /*3fe0*/  UMOV UR14, 0x0 ;  /* 0x00000000000e7882 */ /* 0x000fe20000000000 */
[----:B------:R-:W-:Y:S01]  /*3ff0*/  UTCHMMA gdesc[UR40], gdesc[UR42], tmem[UR8], tmem[UR12], idesc[UR13], UPT ;  /* 0x00ff0c2a280075ea */ /* 0x000fe2000b800008 */
[----:B------:R-:W-:Y:S01]  /*4000*/  UTCHMMA gdesc[UR36], gdesc[UR38], tmem[UR8], tmem[UR6], idesc[UR7], UPT ;  /* 0x00ff0626240075ea */ /* 0x000fe2000b800008 */
[----:B------:R-:W-:Y:S01]  /*4010*/  UMOV UR15, 0x4200910 ;  /* 0x04200910000f7882 */ /* 0x000fe20000000000 */
[----:B------:R-:W-:Y:S01]  /*4020*/  UTCHMMA gdesc[UR32], gdesc[UR34], tmem[UR8], tmem[UR18], idesc[UR19], UPT ;  /* 0x00ff1222200075ea */ /* 0x000fe2000b800008 */
[----:B------:R-:W-:Y:S01]  /*4030*/  UTCHMMA gdesc[UR28], gdesc[UR30], tmem[UR8], tmem[UR14], idesc[UR15], UPT ;  /* 0x00ff0e1e1c0075ea */ /* 0x000fe2000b800008 */
[----:B------:R-:W-:Y:S01]  /*4040*/  UTCHMMA gdesc[UR24], gdesc[UR26], tmem[UR8], tmem[UR12], idesc[UR13], UPT ;  /* 0x00ff0c1a180075ea */ /* 0x000fe2000b800008 */
[----:B------:R1:W-:Y:S01]  /*4050*/  UTCHMMA gdesc[UR16], gdesc[UR20], tmem[UR8], tmem[UR6], idesc[UR7], UPT ;  /* 0x00ff0614100075ea */ /* 0x0003e2000b800008 */
[----:B------:R2:W-:Y:S01]  /*4060*/  UTCHMMA gdesc[UR4], gdesc[UR10], tmem[UR8], tmem[UR76], idesc[UR77], UPT ;  /* 0x00ff4c0a040075ea */ /* 0x0005e2000b800008 */
[----:B------:R2:W-:Y:S01]  /*4070*/  UTCBAR.MULTICAST [UR70], URZ, UR72 ;  /* 0x000000ff460073e9 */ /* 0x0005e20008000848 */
[----:B-1----:R-:W-:Y:S01]  /*4080*/  UMOV UR7, UR9 ;  /* 0x0000000900077c82 */ /* 0x002fe20008000000 */
[----:B---3--:R-:W-:Y:S05]  /*4090*/  BRA.U UP3, `(.L_x_67) ;  /* 0xfffffff903247547 */ /* 0x008fea000b83ffff */
.L_x_64:
[----:B--2---:R-:W-:Y:S02]  /*40a0*/  R2UR UR4, R13 ;  /* 0x000000000d0472ca */ /* 0x004fe400000e0000 */
[----:B------:R-:W-:-:S04]  /*40b0*/  ISETP.NE.AND P0, PT, R10, 0x2, PT ;  /* 0x000000020a00780c */ /* 0x000fc80003f05270 */
[----:B-1----:R-:W-:Y:S02]  /*40c0*/  SEL R0, RZ, 0x1, P0 ;  /* 0x00000001ff007807 */ /* 0x002fe40000000000 */
[----:B------:R-:W-:Y:S02]  /*40d0*/  SEL R10, R10, RZ, P0 ;  /* 0x000000ff0a0a7207 */ /* 0x000fe40000000000 */
[----:B------:R-:W-:-:S03]  /*40e0*/  LOP3.LUT R9, R9, R0, RZ, 0x3c, !PT ;  /* 0x0000000009097212 */ /* 0x000fc600078e3cff */
[----:B------:R-:W-:Y:S02]  /*40f0*/  UIADD3 UR5, UPT, UPT, UR4, 0x90, URZ ;  /* 0x0000009004057890 */ /* 0x000fe4000fffe0ff */
[----:B------:R-:W-:-:S04]  /*4100*/  UIADD3 UR4, UPT, UPT, UR75, 0x1, URZ ;  /* 0x000000014b047890 */ /* 0x000fc8000fffe0ff */
[----:B------:R-:W-:-:S03]  /*4110*/  UISETP.NE.AND UP0, UPT, UR4, 0x4, UPT ;  /* 0x000000040400788c */ /* 0x000fc6000bf05270 */
[----:B------:R1:W-:Y:S01]  /*4120*/  UTCBAR [UR5], URZ ;  /* 0x000000ff050073e9 */ /* 0x0003e200080000ff */
[----:B------:R-:W-:Y:S02]  /*4130*/  USEL UR6, URZ, 0x1, UP0 ;  /* 0x00000001ff067887 */ /* 0x000fe40008000000 */
[----:B------:R-:W-:-:S04]  /*4140*/  USEL UR75, UR4, URZ, UP0 ;  /* 0x000000ff044b7287 */ /* 0x000fc80008000000 */
[----:B------:R-:W-:Y:S01]  /*4150*/  LOP3.LUT R11, R11, UR6, RZ, 0x3c, !PT ;  /* 0x000000060b0b7c12 */ /* 0x000fe2000f8e3cff */
[----:B------:R-:W-:Y:S07]  /*4160*/  @P1 BRA `(.L_x_68) ;  /* 0xfffffff400501947 */ /* 0x000fee000383ffff */
[----:B------:R-:W2:Y:S01]  /*4170*/  S2UR UR8, SR_CgaCtaId ;  /* 0x00000000000879c3 */ /* 0x000ea20000008800 */
[----:B------:R-:W-:Y:S01]  /*4180*/  ELECT P0, URZ, PT ;  /* 0x0000000000ff782f */ /* 0x000fe20003800000 */
[----:B------:R-:W-:Y:S01]  /*4190*/  IMAD.MOV.U32 R0, RZ, RZ, 0x1 ;  /* 0x00000001ff007424 */ /* 0x000fe200078e00ff */
[----:B------:R-:W-:Y:S01]  /*41a0*/  UIADD3 UR71, UPT, UPT, UR71, 0xb0, URZ ;  /* 0x000000b047477890 */ /* 0x000fe2000fffe0ff */
[----:B------:R-:W-:Y:S01]  /*41b0*/  SHF.L.U32 R2, R11, 0x1f, RZ ;  /* 0x0000001f0b027819 */ /* 0x000fe200000006ff */
[----:B------:R-:W-:-:S03]  /*41c0*/  UMOV UR4, 0x40 ;  /* 0x0000004000047882 */ /* 0x000fc60000000000 */
[----:B------:R-:W-:Y:S01]  /*41d0*/  UVIRTCOUNT.DEALLOC.SMPOOL 0x80 ;  /* 0x000000800000784c */ /* 0x000fe20000000000 */
[----:B--2---:R-:W-:Y:S02]  /*41e0*/  ULEA UR8, UR8, UR4, 0x18 ;  /* 0x0000000408087291 */ /* 0x004fe4000f8ec0ff */
[----:B------:R-:W-:-:S07]  /*41f0*/  ULEA UR4, UR75, UR71, 0x3 ;  /* 0x000000474b047291 */ /* 0x000fce000f8e18ff */
[----:B------:R2:W-:Y:S02]  /*4200*/  @P0 STS.U8 [UR8+0x1c], R0 ;  /* 0x00001c00ff000988 */ /* 0x0005e40008000008 */
[----:B------:R-:W3:Y:S02]  /*4210*/  SYNCS.PHASECHK.TRANS64.TRYWAIT P0, [UR4], R2 ;  /* 0x00000002ff0075a7 */ /* 0x000ee40008001104 */
[----:B--23--:R-:W-:Y:S05]  /*4220*/  @!P0 BRA `(.L_x_69) ;  /* 0x0000004c00108947 */ /* 0x00cfea0003800000 */
.L_x_156:
[----:B------:R-:W-:-:S04]  /*4230*/  UIADD3 UR4, UPT, UPT, UR75, 0x1, URZ ;  /* 0x000000014b047890 */ /* 0x000fc8000fffe0ff */
[----:B------:R-:W-:-:S04]  /*4240*/  UISETP.NE.AND UP0, UPT, UR4, 0x4, UPT ;  /* 0x000000040400788c */ /* 0x000fc8000bf05270 */
[----:B------:R-:W-:Y:S02]  /*4250*/  USEL UR6, URZ, 0x1, UP0 ;  /* 0x00000001ff067887 */ /* 0x000fe40008000000 */
[----:B------:R-:W-:-:S04]  /*4260*/  USEL UR4, UR4, URZ, UP0 ;  /* 0x000000ff04047287 */ /* 0x000fc80008000000 */
[----:B-1----:R-:W-:Y:S01]  /*4270*/  ULEA UR5, UR4, UR71, 0x3 ;  /* 0x0000004704057291 */ /* 0x002fe2000f8e18ff */
[----:B--2---:R-:W-:-:S04]  /*4280*/  LOP3.LUT R2, R11, UR6, RZ, 0x3c, !PT ;  /* 0x000000060b027c12 */ /* 0x004fc8000f8e3cff */
[----:B------:R-:W-:-:S04]  /*4290*/  SHF.L.U32 R3, R2, 0x1f, RZ ;  /* 0x0000001f02037819 */ /* 0x000fc800000006ff */
[----:B------:R-:W1:Y:S02]  /*42a0*/  SYNCS.PHASECHK.TRANS64.TRYWAIT P0, [UR5], R3 ;  /* 0x00000003ff0075a7 */ /* 0x000e640008001105 */
[----:B-1----:R-:W-:Y:S05]  /*42b0*/  @!P0 BRA `(.L_x_70) ;  /* 0x0000004c00048947 */ /* 0x002fea0003800000 */
.L_x_158:
[----:B------:R-:W-:-:S04]  /*42c0*/  UIADD3 UR4, UPT, UPT, UR4, 0x1, URZ ;  /* 0x0000000104047890 */ /* 0x000fc8000fffe0ff */
[----:B------:R-:W-:-:S04]  /*42d0*/  UISETP.NE.AND UP0, UPT, UR4, 0x4, UPT ;  /* 0x000000040400788c */ /* 0x000fc8000bf05270 */
[----:B------:R-:W-:Y:S02]  /*42e0*/  USEL UR6, URZ, 0x1, UP0 ;  /* 0x00000001ff067887 */ /* 0x000fe40008000000 */
[----:B------:R-:W-:-:S04]  /*42f0*/  USEL UR4, UR4, URZ, UP0 ;  /* 0x000000ff04047287 */ /* 0x000fc80008000000 */
[----:B------:R-:W-:Y:S01]  /*4300*/  ULEA UR5, UR4, UR71, 0x3 ;  /* 0x0000004704057291 */ /* 0x000fe2000f8e18ff */
[----:B------:R-:W-:-:S04]  /*4310*/  LOP3.LUT R2, R2, UR6, RZ, 0x3c, !PT ;  /* 0x0000000602027c12 */ /* 0x000fc8000f8e3cff */
[----:B-1----:R-:W-:-:S04]  /*4320*/  SHF.L.U32 R3, R2, 0x1f, RZ ;  /* 0x0000001f02037819 */ /* 0x002fc800000006ff */
[----:B------:R-:W1:Y:S02]  /*4330*/  SYNCS.PHASECHK.TRANS64.TRYWAIT P0, [UR5], R3 ;  /* 0x00000003ff0075a7 */ /* 0x000e640008001105 */
[----:B-1----:R-:W-:Y:S05]  /*4340*/  @!P0 BRA `(.L_x_71) ;  /* 0x0000004800f88947 */ /* 0x002fea0003800000 */
.L_x_160:
[----:B------:R-:W-:-:S04]  /*4350*/  UIADD3 UR4, UPT, UPT, UR4, 0x1, URZ ;  /* 0x0000000104047890 */ /* 0x000fc8000fffe0ff */
[----:B------:R-:W-:-:S04]  /*4360*/  UISETP.NE.AND UP0, UPT, UR4, 0x4, UPT ;  /* 0x000000040400788c */ /* 0x000fc8000bf05270 */
[----:B------:R-:W-:Y:S02]  /*4370*/  USEL UR5, URZ, 0x1, UP0 ;  /* 0x00000001ff057887 */ /* 0x000fe40008000000 */
[----:B------:R-:W-:-:S04]  /*4380*/  USEL UR4, UR4, URZ, UP0 ;  /* 0x000000ff04047287 */ /* 0x000fc80008000000 */
[----:B------:R-:W-:Y:S01]  /*4390*/  ULEA UR4, UR4, UR71, 0x3 ;  /* 0x0000004704047291 */ /* 0x000fe2000f8e18ff */
[----:B------:R-:W-:-:S04]  /*43a0*/  LOP3.LUT R2, R2, UR5, RZ, 0x3c, !PT ;  /* 0x0000000502027c12 */ /* 0x000fc8000f8e3cff */
[----:B------:R-:W-:-:S04]  /*43b0*/  SHF.L.U32 R2, R2, 0x1f, RZ ;  /* 0x0000001f02027819 */ /* 0x000fc800000006ff */
[----:B------:R-:W2:Y:S02]  /*43c0*/  SYNCS.PHASECHK.TRANS64.TRYWAIT P0, [UR4], R2 ;  /* 0x00000002ff0075a7 */ /* 0x000ea40008001104 */
[----:B--2---:R-:W-:Y:S05]  /*43d0*/  @!P0 BRA `(.L_x_72) ;  /* 0x0000004800ec8947 */ /* 0x004fea0003800000 */
.L_x_162:
[----:B------:R-:W-:Y:S01]  /*43e0*/  NOP ;  /* 0x0000000000007918 */ /* 0x000fe20000000000 */
[----:B-1----:R-:W1:Y:S01]  /*43f0*/  LDS R0, [UR8+0x14] ;  /* 0x00001408ff007984 */ /* 0x002e620008000800 */
[----:B------:R-:W-:Y:S01]  /*4400*/  R2UR UR4, R15 ;  /* 0x000000000f0472ca */ /* 0x000fe200000e0000 */
[----:B------:R-:W-:Y:S01]  /*4410*/  UMOV UR5, 0xffff ;  /* 0x0000ffff00057882 */ /* 0x000fe20000000000 */
[----:B------:R-:W-:-:S11]  /*4420*/  UMOV UR6, 0x1 ;  /* 0x0000000100067882 */ /* 0x000fd60000000000 */
[----:B------:R-:W-:-:S04]  /*4430*/  ULOP3.LUT UR4, UR4, 0xffff, URZ, 0xc0, !UPT ;  /* 0x0000ffff04047892 */ /* 0x000fc8000f8ec0ff */
[----:B------:R-:W-:-:S04]  /*4440*/  USHF.R.U32.HI UR4, URZ, 0x5, UR4 ;  /* 0x00000005ff047899 */ /* 0x000fc80008011604 */
[----:B------:R-:W-:Y:S02]  /*4450*/  USHF.L.U32 UR5, UR5, UR4, URZ ;  /* 0x0000000405057299 */ /* 0x000fe400080006ff */
[----:B------:R-:W-:-:S04]  /*4460*/  USHF.L.U32 UR4, UR6, UR4, URZ ;  /* 0x0000000406047299 */ /* 0x000fc800080006ff */
[----:B-1----:R-:W-:-:S04]  /*4470*/  LOP3.LUT R0, R0, UR5, RZ, 0xc0, !PT ;  /* 0x0000000500007c12 */ /* 0x002fc8000f8ec0ff */
[----:B------:R-:W-:-:S13]  /*4480*/  ISETP.NE.AND P0, PT, R0, UR5, PT ;  /* 0x0000000500007c0c */ /* 0x000fda000bf05270 */
[----:B------:R-:W-:Y:S05]  /*4490*/  @P0 BRA `(.L_x_73) ;  /* 0x0000000000580947 */ /* 0x000fea0003800000 */
[----:B------:R-:W1:Y:S02]  /*44a0*/  LDS R0, [UR8+0x18] ;  /* 0x00001808ff007984 */ /* 0x000e640008000800 */
[----:B-1----:R-:W-:-:S04]  /*44b0*/  LOP3.LUT R0, R0, UR4, RZ, 0xc0, !PT ;  /* 0x0000000400007c12 */ /* 0x002fc8000f8ec0ff */
[----:B------:R-:W-:-:S13]  /*44c0*/  ISETP.NE.AND P0, PT, R0, UR4, PT ;  /* 0x0000000400007c0c */ /* 0x000fda000bf05270 */
[----:B------:R-:W-:Y:S05]  /*44d0*/  @P0 BRA `(.L_x_74) ;  /* 0x00000000003c0947 */ /* 0x000fea0003800000 */
[----:B------:R-:W1:Y:S01]  /*44e0*/  S2R R2, SR_LANEID ;  /* 0x0000000000027919 */ /* 0x000e620000000000 */
[----:B------:R-:W-:-:S06]  /*44f0*/  ULOP3.LUT UR5, URZ, UR5, URZ, 0x33, !UPT ;  /* 0x00000005ff057292 */ /* 0x000fcc000f8e33ff */
[----:B------:R-:W-:-:S04]  /*4500*/  IMAD.U32 R0, RZ, RZ, UR5 ;  /* 0x00000005ff007e24 */ /* 0x000fc8000f8e00ff */
[----:B------:R2:W3:Y:S02]  /*4510*/  REDUX UR7, R0 ;  /* 0x00000000000773c4 */ /* 0x0004e40000000000 */
[----:B------:R4:W-:Y:S01]  /*4520*/  UTCATOMSWS.AND URZ, UR5 ;  /* 0x0000000500ff79e3 */ /* 0x0009e20008000000 */
[----:B--2---:R-:W-:Y:S01]  /*4530*/  LOP3.LUT R0, RZ, UR4, RZ, 0x33, !PT ;  /* 0x00000004ff007c12 */ /* 0x004fe2000f8e33ff */
[----:B------:R-:W-:Y:S02]  /*4540*/  VOTEU.ANY UR4, UPT, PT ;  /* 0x0000000000047886 */ /* 0x000fe400038e0100 */
[----:B------:R-:W-:Y:S02]  /*4550*/  UFLO.U32 UR4, UR4 ;  /* 0x00000004000472bd */ /* 0x000fe400080e0000 */
[----:B------:R-:W2:Y:S04]  /*4560*/  REDUX UR6, R0 ;  /* 0x00000000000673c4 */ /* 0x000ea80000000000 */
[----:B-1----:R-:W-:-:S02]  /*4570*/  ISETP.EQ.U32.AND P0, PT, R2, UR4, PT ;  /* 0x0000000402007c0c */ /* 0x002fc4000bf02070 */
[----:B---3--:R-:W-:-:S11]  /*4580*/  MOV R2, UR7 ;  /* 0x0000000700027c02 */ /* 0x008fd60008000f00 */
[----:B------:R4:W-:Y:S01]  /*4590*/  @P0 ATOMS.AND RZ, [UR8+0x14], R2 ;  /* 0x00001402ffff098c */ /* 0x0009e2000a800008 */
[----:B--2---:R-:W-:-:S05]  /*45a0*/  IMAD.U32 R0, RZ, RZ, UR6 ;  /* 0x00000006ff007e24 */ /* 0x004fca000f8e00ff */
[----:B------:R4:W-:Y:S01]  /*45b0*/  @P0 ATOMS.AND RZ, [UR8+0x18], R0 ;  /* 0x00001800ffff098c */ /* 0x0009e2000a800008 */
[----:B------:R-:W-:Y:S05]  /*45c0*/  BRA `(.L_x_75) ;  /* 0x0000000000147947 */ /* 0x000fea0003800000 */
.L_x_74:
[----:B------:R-:W-:Y:S02]  /*45d0*/  MOV R2, 0x45f0 ;  /* 0x000045f000027802 */ /* 0x000fe40000000f00 */
[----:B-----5:R-:W-:Y:S05]  /*45e0*/  CALL.REL.NOINC `($__internal_0_$__cuda_sm10x_tcgen05_guardrail_trap_col_being_dealloced_not_returned_by_alloc) ;  /* 0x0000004c00d07944 */ /* 0x020fea0003c00000 */
[----:B------:R-:W-:Y:S05]  /*45f0*/  BRA `(.L_x_75) ;  /* 0x0000000000087947 */ /* 0x000fea0003800000 */
.L_x_73:
[----:B------:R-:W-:Y:S02]  /*4600*/  MOV R2, 0x4620 ;  /* 0x0000462000027802 */ /* 0x000fe40000000f00 */
[----:B-----5:R-:W-:Y:S05]  /*4610*/  CALL.REL.NOINC `($__internal_2_$__cuda_sm10x_tcgen05_guardrail_trap_unallocated_columns_being_dealloced) ;  /* 0x0000004c00dc7944 */ /* 0x020fea0003c00000 */
.L_x_75:
[----:B------:R-:W-:Y:S01]  /*4620*/  NOP ;  /* 0x0000000000007918 */ /* 0x000fe20000000000 */
[----:B----4-:R-:W-:Y:S05]  /*4630*/  EXIT ;  /* 0x000000000000794d */ /* 0x010fea0003800000 */
.L_x_57:
[----:B------:R-:W-:-:S09]  /*4640*/  UISETP.NE.OR UP0, UPT, UR17, 0x3, !UP3 ;  /* 0x000000031100788c */ /* 0x000fd2000df05670 */
[----:B------:R-:W-:Y:S05]  /*4650*/  BRA.U UP0, `(.L_x_76) ;  /* 0x00000011005c7547 */ /* 0x000fea000b800000 */
[----:B------:R-:W1:Y:S01]  /*4660*/  LDCU UR31, c[0x0][0x370] ;  /* 0x00006e00ff1f77ac */ /* 0x000e620008000800 */
[----:B------:R-:W2:Y:S01]  /*4670*/  LDC.64 R16, c[0x0][0x348] ;  /* 0x0000d200ff107b82 */ /* 0x000ea20000000a00 */
[----:B------:R-:W-:Y:S02]  /*4680*/  HFMA2 R13, -RZ, RZ, 0, 0 ;  /* 0x00000000ff0d7431 */ /* 0x000fe400000001ff */
[----:B------:R-:W-:Y:S01]  /*4690*/  IMAD.MOV.U32 R15, RZ, RZ, 0x1 ;  /* 0x00000001ff0f7424 */ /* 0x000fe200078e00ff */
[----:B------:R-:W1:Y:S01]  /*46a0*/  LDCU.128 UR40, c[0x0][0xb10] ;  /* 0x00016200ff2877ac */ /* 0x000e620008000c00 */
[----:B------:R-:W-:Y:S01]  /*46b0*/  IMAD.MOV.U32 R14, RZ, RZ, RZ ;  /* 0x000000ffff0e7224 */ /* 0x000fe200078e00ff */
[----:B------:R-:W-:Y:S01]  /*46c0*/  MOV R7, 0x2000 ;  /* 0x0000200000077802 */ /* 0x000fe20000000f00 */
[----:B------:R-:W3:Y:S01]  /*46d0*/  LDCU UR30, c[0x0][0x374] ;  /* 0x00006e80ff1e77ac */ /* 0x000ee20008000800 */
[----:B------:R-:W4:Y:S01]  /*46e0*/  LDC.64 R2, c[0x0][0x888] ;  /* 0x00022200ff027b82 */ /* 0x000f220000000a00 */
[----:B------:R-:W3:Y:S01]  /*46f0*/  LDCU UR15, c[0x0][0xb0c] ;  /* 0x00016180ff0f77ac */ /* 0x000ee20008000800 */
[----:B------:R-:W2:Y:S06]  /*4700*/  LDCU UR46, c[0x0][0xb20] ;  /* 0x00016400ff2e77ac */ /* 0x000eac0008000800 */
[----:B------:R-:W4:Y:S01]  /*4710*/  LDC.64 R4, c[0x0][0x890] ;  /* 0x00022400ff047b82 */ /* 0x000f220000000a00 */
[----:B------:R-:W2:Y:S01]  /*4720*/  LDCU UR4, c[0x0][0xb30] ;  /* 0x00016600ff0477ac */ /* 0x000ea20008000800 */
[----:B------:R-:W-:Y:S01]  /*4730*/  UMOV UR21, 0x400 ;  /* 0x0000040000157882 */ /* 0x000fe20000000000 */
[----:B-1----:R-:W-:-:S02]  /*4740*/  UIMAD.WIDE.U32 UR6, UR31, UR40, URZ ;  /* 0x000000281f0672a5 */ /* 0x002fc4000f8e00ff */
[----:B---3--:R-:W-:Y:S02]  /*4750*/  UIMAD.WIDE.U32 UR8, UR30, UR43, URZ ;  /* 0x0000002b1e0872a5 */ /* 0x008fe4000f8e00ff */
[----:B------:R-:W-:Y:S02]  /*4760*/  ULEA UR21, UR54, UR21, 0x18 ;  /* 0x0000001536157291 */ /* 0x000fe4000f8ec0ff */
[----:B------:R-:W-:Y:S02]  /*4770*/  UPLOP3.LUT UP3, UPT, UPT, UPT, UPT, 0x40, 0x4 ;  /* 0x000000000004789c */ /* 0x000fe40003f6e870 */
[----:B------:R-:W-:Y:S01]  /*4780*/  UIADD3 UR37, UPT, UPT, UR21, 0x38, URZ ;  /* 0x0000003815257890 */ /* 0x000fe2000fffe0ff */
[----:B------:R-:W-:Y:S01]  /*4790*/  UMOV UR6, UR7 ;  /* 0x0000000700067c82 */ /* 0x000fe20008000000 */
[----:B------:R-:W-:Y:S01]  /*47a0*/  UMOV UR38, UR9 ;  /* 0x0000000900267c82 */ /* 0x000fe20008000000 */
[----:B------:R-:W-:Y:S02]  /*47b0*/  UISETP.GE.AND UP0, UPT, UR39, 0x1, UPT ;  /* 0x000000012700788c */ /* 0x000fe4000bf06270 */
[----:B------:R-:W-:Y:S01]  /*47c0*/  UISETP.NE.AND UP4, UPT, UR39, 0x1, UPT ;  /* 0x000000012700788c */ /* 0x000fe2000bf85270 */
[----:B------:R-:W1:Y:S01]  /*47d0*/  LDCU.64 UR22, c[0x0][0xb28] ;  /* 0x00016500ff1677ac */ /* 0x000e620008000a00 */
[----:B------:R-:W-:-:S02]  /*47e0*/  UISETP.NE.AND UP6, UPT, UR15, 0x1, UPT ;  /* 0x000000010f00788c */ /* 0x000fc4000bfc5270 */
[----:B------:R-:W-:Y:S02]  /*47f0*/  UISETP.NE.AND UP5, UPT, UR42, 0x1, UPT ;  /* 0x000000012a00788c */ /* 0x000fe4000bfa5270 */
[----:B------:R-:W-:Y:S02]  /*4800*/  UIADD3 UR33, UPT, UPT, UR21, 0x20, URZ ;  /* 0x0000002015217890 */ /* 0x000fe4000fffe0ff */
[----:B------:R-:W-:Y:S02]  /*4810*/  UIADD3 UR25, UPT, UPT, UR21, 0x28, URZ ;  /* 0x0000002815197890 */ /* 0x000fe4000fffe0ff */
[----:B------:R-:W-:Y:S02]  /*4820*/  UIADD3 UR17, UPT, UPT, UR21, 0x30, URZ ;  /* 0x0000003015117890 */ /* 0x000fe4000fffe0ff */
[----:B------:R-:W-:Y:S02]  /*4830*/  UPRMT UR37, UR54, 0x654, UR37 ;  /* 0x0000065436257896 */ /* 0x000fe40008000025 */
[----:B------:R-:W-:-:S02]  /*4840*/  USHF.R.U32.HI UR44, URZ, UR41, UR6 ;  /* 0x00000029ff2c7299 */ /* 0x000fc40008011606 */
[----:B--2---:R-:W-:Y:S02]  /*4850*/  USHF.R.U32.HI UR38, URZ, UR46, UR38 ;  /* 0x0000002eff267299 */ /* 0x004fe40008011626 */
[----:B------:R-:W-:-:S11]  /*4860*/  UISETP.NE.AND UP2, UPT, UR4, 0x1, UPT ;  /* 0x000000010400788c */ /* 0x000fd6000bf45270 */
.L_x_87:
[C---:B------:R-:W-:Y:S02]  /*4870*/  LEA R12, R14.reuse, UR21, 0x3 ;  /* 0x000000150e0c7c11 */ /* 0x040fe4000f8e18ff */
[----:B------:R-:W-:Y:S02]  /*4880*/  SHF.L.U32 R0, R13, 0x1f, RZ ;  /* 0x0000001f0d007819 */ /* 0x000fe400000006ff */
[----:B------:R-:W-:Y:S02]  /*4890*/  LEA R8, R14, UR21, 0x4 ;  /* 0x000000150e087c11 */ /* 0x000fe4000f8e20ff */
[----:B--2---:R-:W2:Y:S02]  /*48a0*/  SYNCS.PHASECHK.TRANS64.TRYWAIT P0, [R12+URZ+0x70], R0 ;  /* 0x000070000c0075a7 */ /* 0x004ea400080011ff */
[----:B--2---:R-:W-:Y:S05]  /*48b0*/  @!P0 BRA `(.L_x_77) ;  /* 0x0000004400cc8947 */ /* 0x004fea0003800000 */
.L_x_163:
[----:B------:R-:W3:Y:S01]  /*48c0*/  LDS.128 R8, [R8+0x100] ;  /* 0x0001000008087984 */ /* 0x000ee20000000c00 */
[----:B------:R-:W-:Y:S01]  /*48d0*/  UISETP.GE.AND UP0, UPT, UR39, 0x1, UPT ;  /* 0x000000012700788c */ /* 0x000fe2000bf06270 */
[----:B------:R-:W-:Y:S01]  /*48e0*/  @!PT LDS RZ, [RZ] ;  /* 0x00000000fffff984 */ /* 0x000fe20000000800 */
[----:B------:R-:W-:Y:S01]  /*48f0*/  @!PT LDS RZ, [RZ] ;  /* 0x00000000fffff984 */ /* 0x000fe20000000800 */
[----:B------:R-:W-:Y:S01]  /*4900*/  @!PT LDS RZ, [RZ] ;  /* 0x00000000fffff984 */ /* 0x000fe20000000800 */
[----:B------:R-:W-:Y:S01]  /*4910*/  @!PT LDS RZ, [RZ] ;  /* 0x00000000fffff984 */ /* 0x000fe20000000800 */
[----:B------:R1:W-:Y:S06]  /*4920*/  MEMBAR.ALL.CTA ;  /* 0x0000000000007992 */ /* 0x0003ec0000008000 */
[----:B-1----:R-:W1:Y:S01]  /*4930*/  FENCE.VIEW.ASYNC.S ;  /* 0x00000000000073c6 */ /* 0x002e620000000000 */
[----:B---3--:R-:W-:Y:S11]  /*4940*/  LOP3.LUT P0, RZ, R10, 0x1, RZ, 0xc0, !PT ;  /* 0x000000010aff7812 */ /* 0x008ff6000780c0ff */
[----:B------:R-:W-:Y:S02]  /*4950*/  @!UPT UIADD3 URZ, UPT, UPT, URZ, URZ, URZ ;  /* 0x000000fffffff290 */ /* 0x000fe4000fffe0ff */
[----:B-1----:R-:W-:Y:S01]  /*4960*/  VOTEU.ANY UP1, P0 ;  /* 0x0000000000ff7886 */ /* 0x002fe20000020100 */
[----:B------:R-:W-:Y:S11]  /*4970*/  PLOP3.LUT P0, PT, PT, PT, UP1, 0x80, 0x8 ;  /* 0x000000000008781c */ /* 0x000ff60003f0f018 */
[----:B------:R-:W-:Y:S02]  /*4980*/  @!UPT UIADD3 URZ, UPT, UPT, URZ, URZ, URZ ;  /* 0x000000fffffff290 */ /* 0x000fe4000fffe0ff */
[----:B--2---:R-:W-:Y:S02]  /*4990*/  @P0 SHF.R.U32.HI R0, RZ, 0x10, R9 ;  /* 0x00000010ff000819 */ /* 0x004fe40000011609 */
[----:B------:R-:W-:Y:S02]  /*49a0*/  @P0 MOV R6, R8 ;  /* 0x0000000800060202 */ /* 0x000fe40000000f00 */
[----:B------:R-:W-:Y:S01]  /*49b0*/  @P0 R2UR UR4, R0 ;  /* 0x00000000000402ca */ /* 0x000fe200000e0000 */
[----:B------:R-:W-:Y:S01]  /*49c0*/  VIADD R0, R12, 0x80 ;  /* 0x000000800c007836 */ /* 0x000fe20000000000 */
[----:B------:R-:W-:Y:S02]  /*49d0*/  @P0 LOP3.LUT R8, R9, 0xffff, RZ, 0xc0, !PT ;  /* 0x0000ffff09080812 */ /* 0x000fe400078ec0ff */
[----:B------:R-:W-:Y:S02]  /*49e0*/  @P0 R2UR UR6, R6 ;  /* 0x00000000060602ca */ /* 0x000fe400000e0000 */
[----:B------:R-:W-:Y:S02]  /*49f0*/  PRMT R0, RZ, 0x654, R0 ;  /* 0x00000654ff007816 */ /* 0x000fe40000000000 */
[----:B------:R-:W-:Y:S02]  /*4a00*/  @P0 R2UR UR5, R8 ;  /* 0x00000000080502ca */ /* 0x000fe400000e0000 */
[----:B------:R1:W-:Y:S03]  /*4a10*/  SYNCS.ARRIVE.TRANS64.RED.A1T0 RZ, [R0+URZ], RZ ;  /* 0x000000ff00ff79a7 */ /* 0x0003e600081004ff */
[----:B------:R-:W-:Y:S04]  /*4a20*/  @UP1 UMOV UR29, UR4 ;  /* 0x00000004001d1c82 */ /* 0x000fe80008000000 */
[----:B------:R-:W-:Y:S04]  /*4a30*/  @UP1 UMOV UR14, UR6 ;  /* 0x00000006000e1c82 */ /* 0x000fe80008000000 */
[----:B------:R-:W-:Y:S01]  /*4a40*/  @UP1 UMOV UR13, UR5 ;  /* 0x00000005000d1c82 */ /* 0x000fe20008000000 */
[----:B------:R-:W-:Y:S05]  /*4a50*/  BRA.U !UP0, `(.L_x_78) ;  /* 0x0000000108a47547 */ /* 0x000fea000b800000 */
[----:B------:R-:W-:Y:S02]  /*4a60*/  UIMAD.WIDE.U32 UR18, UR13, UR43, URZ ;  /* 0x0000002b0d1272a5 */ /* 0x000fe4000f8e00ff */
[----:B------:R-:W-:Y:S02]  /*4a70*/  UIMAD.WIDE.U32 UR26, UR14, UR40, URZ ;  /* 0x000000280e1a72a5 */ /* 0x000fe4000f8e00ff */
[----:B------:R-:W-:Y:S02]  /*4a80*/  USEL UR4, UR30, UR38, !UP5 ;  /* 0x000000261e047287 */ /* 0x000fe4000e800000 */
[----:B------:R-:W-:Y:S02]  /*4a90*/  USEL UR7, UR31, UR44, !UP6 ;  /* 0x0000002c1f077287 */ /* 0x000fe4000f000000 */
[----:B------:R-:W-:Y:S02]  /*4aa0*/  UIMAD.WIDE.U32 UR8, UR4, UR22, URZ ;  /* 0x00000016040872a5 */ /* 0x000fe4000f8e00ff */
[----:B------:R-:W-:Y:S01]  /*4ab0*/  UIMAD.WIDE.U32 UR10, UR7, UR22, URZ ;  /* 0x00000016070a72a5 */ /* 0x000fe2000f8e00ff */
[----:B------:R-:W-:Y:S02]  /*4ac0*/  UMOV UR5, UR19 ;  /* 0x0000001300057c82 */ /* 0x000fe40008000000 */
[----:B------:R-:W-:Y:S03]  /*4ad0*/  USHF.R.U32.HI UR6, URZ, UR46, UR5 ;  /* 0x0000002eff067299 */ /* 0x000fe60008011605 */
[----:B------:R-:W-:Y:S01]  /*4ae0*/  UMOV UR5, UR27 ;  /* 0x0000001b00057c82 */ /* 0x000fe20008000000 */
[----:B------:R-:W-:Y:S02]  /*4af0*/  USEL UR6, UR13, UR6, !UP5 ;  /* 0x000000060d067287 */ /* 0x000fe4000e800000 */
[----:B------:R-:W-:Y:S03]  /*4b00*/  USHF.R.U32.HI UR12, URZ, UR41, UR5 ;  /* 0x00000029ff0c7299 */ /* 0x000fe60008011605 */
[----:B------:R-:W-:Y:S02]  /*4b10*/  UMOV UR5, UR9 ;  /* 0x0000000900057c82 */ /* 0x000fe40008000000 */
[----:B------:R-:W-:Y:S03]  /*4b20*/  @UP4 USHF.R.U32.HI UR4, URZ, UR23, UR5 ;  /* 0x00000017ff044299 */ /* 0x000fe60008011605 */
[----:B------:R-:W-:Y:S01]  /*4b30*/  UMOV UR5, UR11 ;  /* 0x0000000b00057c82 */ /* 0x000fe20008000000 */
[----:B------:R-:W-:Y:S02]  /*4b40*/  UIMAD UR4, UR39, UR4, URZ ;  /* 0x00000004270472a4 */ /* 0x000fe4000f8e02ff */
[----:B------:R-:W-:Y:S02]  /*4b50*/  @UP4 USHF.R.U32.HI UR7, URZ, UR23, UR5 ;  /* 0x00000017ff074299 */ /* 0x000fe40008011605 */
[----:B------:R-:W-:Y:S02]  /*4b60*/  UIMAD.WIDE.U32 UR10, UR6, UR22, URZ ;  /* 0x00000016060a72a5 */ /* 0x000fe4000f8e00ff */
[----:B------:R-:W-:Y:S02]  /*4b70*/  USEL UR5, UR14, UR12, !UP6 ;  /* 0x0000000c0e057287 */ /* 0x000fe4000f000000 */
[----:B------:R-:W-:Y:S02]  /*4b80*/  UIMAD UR8, UR39, UR7, URZ ;  /* 0x00000007270872a4 */ /* 0x000fe4000f8e02ff */
[----:B------:R-:W-:Y:S03]  /*4b90*/  UISETP.GE.AND UP0, UPT, UR6, UR4, UPT ;  /* 0x000000040600728c */ /* 0x000fe6000bf06270 */
[----:B------:R-:W-:Y:S01]  /*4ba0*/  UMOV UR4, UR11 ;  /* 0x0000000b00047c82 */ /* 0x000fe20008000000 */
[----:B------:R-:W-:Y:S02]  /*4bb0*/  UISETP.GE.OR UP0, UPT, UR5, UR8, UP0 ;  /* 0x000000080500728c */ /* 0x000fe40008706670 */
[----:B------:R-:W-:Y:S02]  /*4bc0*/  USHF.R.U32.HI UR4, URZ, UR23, UR4 ;  /* 0x00000017ff047299 */ /* 0x000fe40008011604 */
[----:B------:R-:W-:Y:S02]  /*4bd0*/  UIMAD.WIDE.U32 UR8, UR5, UR22, URZ ;  /* 0x00000016050872a5 */ /* 0x000fe4000f8e00ff */
[----:B------:R-:W-:Y:S04]  /*4be0*/  USEL UR10, UR6, UR4, !UP4 ;  /* 0x00000004060a7287 */ /* 0x000fe8000e000000 */
[----:B------:R-:W-:Y:S01]  /*4bf0*/  UIADD3 UR11, UPT, UPT, -UR10, URZ, URZ ;  /* 0x000000ff0a0b7290 */ /* 0x000fe2000fffe1ff */
[----:B------:R-:W-:Y:S02]  /*4c00*/  @!UP0 UMOV UR4, UR9 ;  /* 0x0000000900048c82 */ /* 0x000fe40008000000 */
[----:B------:R-:W-:Y:S02]  /*4c10*/  @!UP0 USHF.R.U32.HI UR4, URZ, UR23, UR4 ;  /* 0x00000017ff048299 */ /* 0x000fe40008011604 */
[----:B------:R-:W-:Y:S02]  /*4c20*/  UIMAD UR8, UR39, UR11, UR6 ;  /* 0x0000000b270872a4 */ /* 0x000fe4000f8e0206 */
[----:B------:R-:W-:Y:S04]  /*4c30*/  @!UP0 USEL UR4, UR5, UR4, !UP4 ;  /* 0x0000000405048287 */ /* 0x000fe8000e000000 */
[----:B------:R-:W-:Y:S02]  /*4c40*/  @!UP0 UIMAD UR8, UR7, UR8, UR4 ;  /* 0x00000008070882a4 */ /* 0x000fe4000f8e0204 */
[----:B------:R-:W-:Y:S02]  /*4c50*/  @!UP0 UIADD3 UR9, UPT, UPT, UR10, -UR4, URZ ;  /* 0x800000040a098290 */ /* 0x000fe4000fffe0ff */
[----:B------:R-:W-:Y:S02]  /*4c60*/  UIADD3 UR4, UPT, UPT, -UR5, URZ, URZ ;  /* 0x000000ff05047290 */ /* 0x000fe4000fffe1ff */
[----:B------:R-:W-:Y:S02]  /*4c70*/  UIADD3 UR7, UPT, UPT, -UR6, URZ, URZ ;  /* 0x000000ff06077290 */ /* 0x000fe4000fffe1ff */
[----:B------:R-:W-:Y:S02]  /*4c80*/  @!UP0 UIMAD UR6, UR9, UR39, UR5 ;  /* 0x00000027090682a4 */ /* 0x000fe4000f8e0205 */
[----:B------:R-:W-:Y:S02]  /*4c90*/  UIMAD UR14, UR15, UR4, UR14 ;  /* 0x000000040f0e72a4 */ /* 0x000fe4000f8e020e */
[----:B------:R-:W-:Y:S01]  /*4ca0*/  UIMAD UR13, UR42, UR7, UR13 ;  /* 0x000000072a0d72a4 */ /* 0x000fe2000f8e020d */
[----:B------:R-:W-:Y:S02]  /*4cb0*/  @!UP0 UMOV UR5, UR8 ;  /* 0x0000000800058c82 */ /* 0x000fe40008000000 */
[----:B------:R-:W-:Y:S02]  /*4cc0*/  UIMAD UR14, UR5, UR15, UR14 ;  /* 0x0000000f050e72a4 */ /* 0x000fe4000f8e020e */
[----:B------:R-:W-:Y:S11]  /*4cd0*/  UIMAD UR13, UR6, UR42, UR13 ;  /* 0x0000002a060d72a4 */ /* 0x000ff6000f8e020d */
[----:B------:R-:W-:Y:S01]  /*4ce0*/  @!UPT UIADD3 URZ, UPT, UPT, URZ, URZ, URZ ;  /* 0x000000fffffff290 */ /* 0x000fe2000fffe0ff */
.L_x_78:
[----:B------:R-:W2:Y:S01]  /*4cf0*/  @!UP2 LDCU.128 UR8, c[0x0][0xb10] ;  /* 0x00016200ff08a7ac */ /* 0x000ea20008000c00 */
[C---:B----4-:R-:W-:Y:S02]  /*4d00*/  ISETP.NE.U32.AND P1, PT, R4.reuse, RZ, PT ;  /* 0x000000ff0400720c */ /* 0x050fe40003f25070 */
[----:B------:R-:W-:Y:S02]  /*4d10*/  ISETP.NE.U32.AND P0, PT, R4, RZ, PT ;  /* 0x000000ff0400720c */ /* 0x000fe40003f05070 */
[C---:B------:R-:W-:Y:S02]  /*4d20*/  ISETP.NE.AND.EX P1, PT, R5.reuse, RZ, PT, P1 ;  /* 0x000000ff0500720c */ /* 0x040fe40003f25310 */
[----:B------:R-:W-:Y:S01]  /*4d30*/  ISETP.NE.AND.EX P0, PT, R5, RZ, PT, P0 ;  /* 0x000000ff0500720c */ /* 0x000fe20003f05300 */
[----:B------:R-:W3:Y:S01]  /*4d40*/  @!UP2 LDCU UR5, c[0x0][0xb0c] ;  /* 0x00016180ff05a7ac */ /* 0x000ee20008000800 */
[----:B------:R-:W-:Y:S01]  /*4d50*/  SHF.L.U32 R9, R15, 0x1f, RZ ;  /* 0x0000001f0f097819 */ /* 0x000fe200000006ff */
[----:B------:R-:W-:Y:S02]  /*4d60*/  USHF.L.U32 UR35, UR16, 0x6, URZ ;  /* 0x0000000610237899 */ /* 0x000fe400080006ff */
[----:B------:R-:W-:Y:S02]  /*4d70*/  USHF.L.U32 UR34, UR20, 0x7, URZ ;  /* 0x0000000714227899 */ /* 0x000fe400080006ff */
[----:B--2---:R-:W-:Y:S07]  /*4d80*/  UIMAD.WIDE.U32 UR6, UR14, UR8, URZ ;  /* 0x000000080e0672a5 */ /* 0x004fee000f8e00ff */
[----:B------:R-:W-:Y:S01]  /*4d90*/  @!UP2 UMOV UR4, UR7 ;  /* 0x000000070004ac82 */ /* 0x000fe20008000000 */
[----:B---3--:R-:W-:Y:S02]  /*4da0*/  @!UP2 UISETP.NE.AND UP0, UPT, UR5, 0x1, UPT ;  /* 0x000000010500a88c */ /* 0x008fe4000bf05270 */
[----:B------:R-:W-:Y:S02]  /*4db0*/  @!UP2 USHF.R.U32.HI UR4, URZ, UR9, UR4 ;  /* 0x00000009ff04a299 */ /* 0x000fe40008011604 */
[----:B------:R-:W-:Y:S02]  /*4dc0*/  UIMAD.WIDE.U32 UR6, UR13, UR11, URZ ;  /* 0x0000000b0d0672a5 */ /* 0x000fe4000f8e00ff */
[----:B------:R-:W-:Y:S02]  /*4dd0*/  @!UP2 USEL UR8, UR14, UR4, !UP0 ;  /* 0x000000040e08a287 */ /* 0x000fe4000c000000 */
[----:B------:R-:W-:Y:S03]  /*4de0*/  @!UP2 UISETP.NE.AND UP0, UPT, UR10, 0x1, UPT ;  /* 0x000000010a00a88c */ /* 0x000fe6000bf05270 */
[----:B------:R-:W-:Y:S02]  /*4df0*/  @!UP2 UMOV UR6, UR7 ;  /* 0x000000070006ac82 */ /* 0x000fe40008000000 */
[----:B------:R-:W2:Y:S02]  /*4e00*/  @!UP2 LDCU UR4, c[0x0][0xb20] ;  /* 0x00016400ff04a7ac */ /* 0x000ea40008000800 */
[----:B--2---:R-:W-:Y:S04]  /*4e10*/  @!UP2 USHF.R.U32.HI UR6, URZ, UR4, UR6 ;  /* 0x00000004ff06a299 */ /* 0x004fe80008011606 */
[----:B------:R-:W-:Y:S04]  /*4e20*/  @!UP2 USEL UR6, UR13, UR6, !UP0 ;  /* 0x000000060d06a287 */ /* 0x000fe8000c000000 */
[----:B------:R-:W-:Y:S02]  /*4e30*/  @!UP2 UIADD3 UR4, UPT, UPT, -UR8, UR6, URZ ;  /* 0x000000060804a290 */ /* 0x000fe4000fffe1ff */
[----:B------:R-:W-:Y:S02]  /*4e40*/  @!UP2 UIADD3 UR6, UPT, UPT, UR8, -UR6, URZ ;  /* 0x800000060806a290 */ /* 0x000fe4000fffe0ff */
[----:B------:R-:W-:Y:S02]  /*4e50*/  @!UP2 UIMAD UR14, UR4, UR5, UR14 ;  /* 0x00000005040ea2a4 */ /* 0x000fe4000f8e020e */
[----:B------:R-:W-:Y:S01]  /*4e60*/  @!UP2 UIMAD UR13, UR6, UR10, UR13 ;  /* 0x0000000a060da2a4 */ /* 0x000fe2000f8e020d */
[----:B------:R-:W-:Y:S11]  /*4e70*/  BRA.U UP3, `(.L_x_79) ;  /* 0x0000000103107547 */ /* 0x000ff6000b800000 */
[----:B------:R-:W-:Y:S04]  /*4e80*/  MOV R6, UR45 ;  /* 0x0000002d00067c02 */ /* 0x000fe80008000f00 */
[----:B------:R-:W-:Y:S04]  /*4e90*/  SHF.L.U32 R6, R6, 0x1f, RZ ;  /* 0x0000001f06067819 */ /* 0x000fe800000006ff */
[----:B------:R-:W2:Y:S02]  /*4ea0*/  SYNCS.PHASECHK.TRANS64.TRYWAIT P2, [UR21+0x68], R6 ;  /* 0x00006806ff0075a7 */ /* 0x000ea40008041115 */
[----:B--2---:R-:W-:Y:S05]  /*4eb0*/  @!P2 BRA `(.L_x_80) ;  /* 0x000000400060a947 */ /* 0x004fea0003800000 */
.L_x_79:
[----:B------:R-:W-:Y:S05]  /*4ec0*/  @!P1 BRA `(.L_x_81) ;  /* 0x0000000000309947 */ /* 0x000fea0003800000 */
[----:B------:R-:W-:Y:S01]  /*4ed0*/  ISETP.NE.U32.AND P1, PT, R2, RZ, PT ;  /* 0x000000ff0200720c */ /* 0x000fe20003f25070 */
[----:B------:R-:W2:Y:S01]  /*4ee0*/  LDCU.64 UR4, c[0x0][0x358] ;  /* 0x00006b00ff0477ac */ /* 0x000ea20008000a00 */
[----:B------:R-:W-:Y:S02]  /*4ef0*/  IMAD.MOV.U32 R52, RZ, RZ, 0x1 ;  /* 0x00000001ff347424 */ /* 0x000fe400078e00ff */
[----:B------:R-:W-:Y:S11]  /*4f00*/  ISETP.NE.AND.EX P1, PT, R3, RZ, PT, P1 ;  /* 0x000000ff0300720c */ /* 0x000ff60003f25310 */
[----:B------:R-:W-:Y:S02]  /*4f10*/  @!UPT UIADD3 URZ, UPT, UPT, URZ, URZ, URZ ;  /* 0x000000fffffff290 */ /* 0x000fe4000fffe0ff */
[----:B------:R-:W3:Y:S01]  /*4f20*/  @P1 LDC.64 R10, c[0x0][0x888] ;  /* 0x00022200ff0a1b82 */ /* 0x000ee20000000a00 */
[----:B-1----:R-:W-:Y:S04]  /*4f30*/  @P1 IMAD R0, R4, UR60, RZ ;  /* 0x0000003c04001c24 */ /* 0x002fe8000f8e02ff */
[----:B---3--:R-:W-:Y:S04]  /*4f40*/  @P1 IMAD.WIDE R10, R0, 0x4, R10 ;  /* 0x00000004000a1825 */ /* 0x008fe800078e020a */
[----:B------:R-:W-:Y:S01]  /*4f50*/  HFMA2 R0, -RZ, RZ, 0, 5.9604644775390625e-08 ;  /* 0x00000001ff007431 */ /* 0x000fe200000001ff */
[----:B--2--5:R2:W5:Y:S04]  /*4f60*/  @P1 LDG.E R27, desc[UR4][R10.64] ;  /* 0x000000040a1b1981 */ /* 0x024568000c1e1900 */
[----:B------:R-:W-:Y:S01]  /*4f70*/  @!P1 PRMT R52, R0, 0x7610, R52 ;  /* 0x0000761000349816 */ /* 0x000fe20000000034 */
[----:B--2---:R-:W3:Y:S06]  /*4f80*/  @!P1 LDC R27, c[0x0][0x880] ;  /* 0x00022000ff1b9b82 */ /* 0x004eec0000000800 */
.L_x_81:
[----:B---3-5:R-:W-:Y:S01]  /*4f90*/  @!P0 FSETP.EQ.AND P1, PT, R27, RZ, PT ;  /* 0x000000ff1b00820b */ /* 0x028fe20003f22000 */
[----:B------:R-:W-:Y:S01]  /*4fa0*/  @!UPT UIADD3 URZ, UPT, UPT, URZ, URZ, URZ ;  /* 0x000000fffffff290 */ /* 0x000fe2000fffe0ff */
[----:B------:R-:W-:Y:S11]  /*4fb0*/  @!P0 BRA `(.L_x_82) ;  /* 0x0000000000188947 */ /* 0x000ff60003800000 */
[----:B------:R-:W-:Y:S02]  /*4fc0*/  LOP3.LUT P0, RZ, R52, 0xff, RZ, 0xc0, !PT ;  /* 0x000000ff34ff7812 */ /* 0x000fe4000780c0ff */
[----:B------:R-:W-:Y:S04]  /*4fd0*/  ISETP.NE.U32.AND P1, PT, R2, RZ, PT ;  /* 0x000000ff0200720c */ /* 0x000fe80003f25070 */
[----:B------:R-:W-:Y:S04]  /*4fe0*/  ISETP.NE.AND.EX P1, PT, R3, RZ, PT, P1 ;  /* 0x000000ff0300720c */ /* 0x000fe80003f25310 */
[----:B------:R-:W-:Y:S03]  /*4ff0*/  PLOP3.LUT P1, PT, P1, PT, PT, 0x8, 0x80 ;  /* 0x000000000080781c */ /* 0x000fe60000f2e170 */
[----:B------:R-:W-:Y:S11]  /*5000*/  @P0 FSETP.EQ.AND P1, PT, R27, RZ, PT ;  /* 0x000000ff1b00020b */ /* 0x000ff60003f22000 */
[----:B------:R-:W-:Y:S02]  /*5010*/  @!UPT UIADD3 URZ, UPT, UPT, URZ, URZ, URZ ;  /* 0x000000fffffff290 */ /* 0x000fe4000fffe0ff */
.L_x_82:
[----:B------:R-:W2:Y:S01]  /*5020*/  SYNCS.PHASECHK.TRANS64.TRYWAIT P2, [UR21+0x40], R9 ;  /* 0x00004009ff0075a7 */ /* 0x000ea20008041115 */
[----:B------:R-:W-:Y:S04]  /*5030*/  ELECT P0, URZ, PT ;  /* 0x0000000000ff782f */ /* 0x000fe80003800000 */
[----:B------:R-:W-:Y:S11]  /*5040*/  PLOP3.LUT P1, PT, P1, P0, PT, 0xf2, 0x2f ;  /* 0x00000000002f781c */ /* 0x000ff60000f21e72 */
[----:B------:R-:W-:Y:S02]  /*5050*/  @!UPT UIADD3 URZ, UPT, UPT, URZ, URZ, URZ ;  /* 0x000000fffffff290 */ /* 0x000fe4000fffe0ff */
[----:B------:R-:W-:Y:S05]  /*5060*/  @!P1 IADD3 R8, P0, PT, R16, 0x580, RZ ;  /* 0x0000058010089810 */ /* 0x000fea0007f1e0ff */
[----:B-1----:R-:W-:Y:S01]  /*5070*/  @!P1 IMAD.X R6, RZ, RZ, R17, P0 ;  /* 0x000000ffff069224 */ /* 0x002fe200000e0611 */
[----:B--2---:R-:W-:Y:S07]  /*5080*/  @!P2 BRA `(.L_x_83) ;  /* 0x000000400004a947 */ /* 0x004fee0003800000 */
.L_x_166:
[----:B------:R-:W-:Y:S01]  /*5090*/  @!P1 R2UR UR5, R8 ;  /* 0x00000000080592ca */ /* 0x000fe200000e0000 */
[----:B------:R-:W-:Y:S01]  /*50a0*/  VOTEU.ALL UP0, P1 ;  /* 0x0000000000ff7886 */ /* 0x000fe20000800000 */
[----:B------:R-:W-:Y:S01]  /*50b0*/  @!P1 R2UR UR4, R6 ;  /* 0x00000000060492ca */ /* 0x000fe200000e0000 */
[----:B-1----:R-:W-:Y:S01]  /*50c0*/  @!P1 IMAD.MOV.U32 R0, RZ, RZ, 0x2000 ;  /* 0x00002000ff009424 */ /* 0x002fe200078e00ff */
[----:B------:R-:W-:Y:S01]  /*50d0*/  UMOV UR8, 0x0 ;  /* 0x0000000000087882 */ /* 0x000fe20000000000 */
[----:B------:R-:W-:Y:S01]  /*50e0*/  UMOV UR9, 0x10000000 ;  /* 0x1000000000097882 */ /* 0x000fe20000000000 */
[----:B------:R-:W-:Y:S01]  /*50f0*/  @!UP0 UIADD3 UR32, UPT, UPT, UR21, 0x400, URZ ;  /* 0x0000040015208890 */ /* 0x000fe2000fffe0ff */
[----:B------:R-:W-:Y:S01]  /*5100*/  @!P1 IADD3 R8, P0, PT, R16, 0x580, RZ ;  /* 0x0000058010089810 */ /* 0x000fe20007f1e0ff */
[----:B------:R-:W-:Y:S01]  /*5110*/  VOTEU.ALL UP0, P1 ;  /* 0x0000000000ff7886 */ /* 0x000fe20000800000 */
[----:B------:R-:W-:Y:S01]  /*5120*/  UMOV UR36, UR60 ;  /* 0x0000003c00247c82 */ /* 0x000fe20008000000 */
[----:B------:R-:W-:Y:S02]  /*5130*/  UPRMT UR6, UR54, 0x654, UR33 ;  /* 0x0000065436067896 */ /* 0x000fe40008000021 */
[----:B------:R-:W-:Y:S02]  /*5140*/  @!P1 IMAD.X R6, RZ, RZ, R17, P0 ;  /* 0x000000ffff069224 */ /* 0x000fe400000e0611 */
[----:B------:R-:W-:Y:S02]  /*5150*/  IMAD.U32 R10, RZ, RZ, UR5 ;  /* 0x00000005ff0a7e24 */ /* 0x000fe4000f8e00ff */
[----:B------:R-:W-:Y:S03]  /*5160*/  IMAD.U32 R11, RZ, RZ, UR4 ;  /* 0x00000004ff0b7e24 */ /* 0x000fe6000f8e00ff */
[----:B------:R-:W-:Y:S02]  /*5170*/  @!P1 R2UR UR4, R10 ;  /* 0x000000000a0492ca */ /* 0x000fe400000e0000 */
[----:B------:R-:W-:Y:S11]  /*5180*/  @!P1 R2UR UR5, R11 ;  /* 0x000000000b0592ca */ /* 0x000ff600000e0000 */
[----:B------:R-:W-:Y:S02]  /*5190*/  @!UPT UIADD3 URZ, UPT, UPT, URZ, URZ, URZ ;  /* 0x000000fffffff290 */ /* 0x000fe4000fffe0ff */
[----:B------:R1:W-:Y:S01]  /*51a0*/  @!UP0 UTMALDG.3D [UR32], [UR4], desc[UR8] ;  /* 0x00000820040085b4 */ /* 0x0003e20008011000 */
[----:B------:R1:W-:Y:S01]  /*51b0*/  @!P1 SYNCS.ARRIVE.TRANS64.RED.A0TR RZ, [UR21+0x20], R0 ;  /* 0x00002000ffff99a7 */ /* 0x0003e20008300415 */
[----:B------:R-:W-:Y:S01]  /*51c0*/  SYNCS.ARRIVE.TRANS64.RED.A1T0 RZ, [UR6], RZ ;  /* 0x000000ffffff79a7 */ /* 0x000fe20008100406 */
[----:B------:R-:W2:Y:S02]  /*51d0*/  SYNCS.PHASECHK.TRANS64.TRYWAIT P2, [UR21+0x48], R9 ;  /* 0x00004809ff0075a7 */ /* 0x000ea40008041115 */
[----:B-12---:R-:W-:Y:S05]  /*51e0*/  @!P2 BRA `(.L_x_84) ;  /* 0x0000003c00c4a947 */ /* 0x006fea0003800000 */
.L_x_168:
        /* <DEDUP_REMOVED lines=8> */
[----:B------:R-:W-:Y:S01]  /*5270*/  @!UP0 UIADD3 UR24, UPT, UPT, UR21, 0x2400, URZ ;  /* 0x0000240015188890 */ /* 0x000fe2000fffe0ff */
[----:B------:R-:W-:Y:S01]  /*5280*/  VOTEU.ALL UP0, P1 ;  /* 0x0000000000ff7886 */ /* 0x000fe20000800000 */
[----:B------:R-:W-:Y:S01]  /*5290*/  UMOV UR27, UR35 ;  /* 0x00000023001b7c82 */ /* 0x000fe20008000000 */
[----:B------:R-:W-:Y:S02]  /*52a0*/  UMOV UR28, UR60 ;  /* 0x0000003c001c7c82 */ /* 0x000fe40008000000 */
[----:B------:R-:W-:Y:S01]  /*52b0*/  IMAD.U32 R10, RZ, RZ, UR5 ;  /* 0x00000005ff0a7e24 */ /* 0x000fe2000f8e00ff */
[----:B------:R-:W-:Y:S01]  /*52c0*/  UPRMT UR6, UR54, 0x654, UR25 ;  /* 0x0000065436067896 */ /* 0x000fe20008000019 */
[----:B------:R-:W-:Y:S02]  /*52d0*/  IMAD.U32 R11, RZ, RZ, UR4 ;  /* 0x00000004ff0b7e24 */ /* 0x000fe4000f8e00ff */
[----:B------:R-:W-:Y:S01]  /*52e0*/  @!P1 IMAD.X R6, RZ, RZ, R17, P0 ;  /* 0x000000ffff069224 */ /* 0x000fe200000e0611 */
        /* <DEDUP_REMOVED lines=8> */
.L_x_170:
[----:B------:R-:W-:Y:S01]  /*5370*/  @!P1 R2UR UR5, R8 ;  /* 0x00000000080592ca */ /* 0x000fe200000e0000 */
[----:B------:R-:W-:Y:S01]  /*5380*/  VOTEU.ALL UP0, P1 ;  /* 0x0000000000ff7886 */ /* 0x000fe20000800000 */
[----:B------:R-:W-:Y:S01]  /*5390*/  @!P1 R2UR UR4, R6 ;  /* 0x00000000060492ca */ /* 0x000fe200000e0000 */
[----:B-1----:R-:W-:Y:S01]  /*53a0*/  @!P1 IMAD.MOV.U32 R0, RZ, RZ, 0x2000 ;  /* 0x00002000ff009424 */ /* 0x002fe200078e00ff */
[----:B------:R-:W-:Y:S01]  /*53b0*/  UMOV UR8, 0x0 ;  /* 0x0000000000087882 */ /* 0x000fe20000000000 */
[----:B------:R-:W-:Y:S01]  /*53c0*/  UMOV UR9, 0x10000000 ;  /* 0x1000000000097882 */ /* 0x000fe20000000000 */
[----:B------:R-:W-:Y:S01]  /*53d0*/  @!UP0 UIADD3 UR18, UPT, UPT, UR34, 0x40, URZ ;  /* 0x0000004022128890 */ /* 0x000fe2000fffe0ff */
[----:B------:R-:W-:Y:S01]  /*53e0*/  VIADD R14, R14, 0x1 ;  /* 0x000000010e0e7836 */ /* 0x000fe20000000000 */
[----:B------:R-:W-:Y:S01]  /*53f0*/  @!UP0 UIADD3 UR16, UPT, UPT, UR21, 0x4400, URZ ;  /* 0x0000440015108890 */ /* 0x000fe2000fffe0ff */
[----:B------:R-:W-:Y:S01]  /*5400*/  VOTEU.ALL UP0, P1 ;  /* 0x0000000000ff7886 */ /* 0x000fe20000800000 */
[----:B------:R-:W-:Y:S01]  /*5410*/  UMOV UR19, UR35 ;  /* 0x0000002300137c82 */ /* 0x000fe20008000000 */
[----:B------:R-:W-:Y:S02]  /*5420*/  UMOV UR20, UR60 ;  /* 0x0000003c00147c82 */ /* 0x000fe40008000000 */
[----:B------:R-:W-:Y:S01]  /*5430*/  IMAD.U32 R10, RZ, RZ, UR5 ;  /* 0x00000005ff0a7e24 */ /* 0x000fe2000f8e00ff */
[----:B------:R-:W-:Y:S01]  /*5440*/  UPRMT UR6, UR54, 0x654, UR17 ;  /* 0x0000065436067896 */ /* 0x000fe20008000011 */
        /* <DEDUP_REMOVED lines=9> */
.L_x_172:
[----:B------:R-:W-:Y:S01]  /*54e0*/  @!P1 IADD3 R6, P0, PT, R16, 0x580, RZ ;  /* 0x0000058010069810 */ /* 0x000fe20007f1e0ff */
[----:B------:R-:W-:Y:S01]  /*54f0*/  VOTEU.ALL UP0, P1 ;  /* 0x0000000000ff7886 */ /* 0x000fe20000800000 */
[----:B------:R-:W-:Y:S01]  /*5500*/  UMOV UR6, 0x0 ;  /* 0x0000000000067882 */ /* 0x000fe20000000000 */
[----:B------:R-:W-:Y:S01]  /*5510*/  UMOV UR7, 0x10000000 ;  /* 0x1000000000077882 */ /* 0x000fe20000000000 */
[----:B------:R-:W-:Y:S01]  /*5520*/  @!P1 R2UR UR5, R6 ;  /* 0x00000000060592ca */ /* 0x000fe200000e0000 */
[----:B-1----:R-:W-:Y:S01]  /*5530*/  @!P1 IMAD.X R0, RZ, RZ, R17, P0 ;  /* 0x000000ffff009224 */ /* 0x002fe200000e0611 */
[----:B------:R-:W-:Y:S01]  /*5540*/  @!UP0 UIADD3 UR10, UPT, UPT, UR34, 0x60, URZ ;  /* 0x00000060220a8890 */ /* 0x000fe2000fffe0ff */
[----:B------:R-:W-:Y:S01]  /*5550*/  R2UR UR18, R54 ;  /* 0x00000000361272ca */ /* 0x000fe200000e0000 */
[----:B------:R-:W-:Y:S01]  /*5560*/  @!UP0 UIADD3 UR8, UPT, UPT, UR21, 0x6400, URZ ;  /* 0x0000640015088890 */ /* 0x000fe2000fffe0ff */
[----:B------:R-:W-:Y:S01]  /*5570*/  R2UR UR16, R55 ;  /* 0x00000000371072ca */ /* 0x000fe200000e0000 */
[----:B------:R-:W-:Y:S01]  /*5580*/  @!UP0 UIADD3 UR9, UPT, UPT, UR21, 0x38, URZ ;  /* 0x0000003815098890 */ /* 0x000fe2000fffe0ff */
[----:B------:R-:W-:Y:S01]  /*5590*/  @!P1 R2UR UR4, R0 ;  /* 0x00000000000492ca */ /* 0x000fe200000e0000 */
[----:B------:R-:W-:Y:S01]  /*55a0*/  VOTEU.ALL UP0, P1 ;  /* 0x0000000000ff7886 */ /* 0x000fe20000800000 */
[----:B------:R-:W-:Y:S01]  /*55b0*/  UMOV UR11, UR35 ;  /* 0x00000023000b7c82 */ /* 0x000fe20008000000 */
[----:B------:R-:W-:Y:S01]  /*55c0*/  UMOV UR12, UR60 ;  /* 0x0000003c000c7c82 */ /* 0x000fe20008000000 */
[C---:B------:R-:W-:Y:S01]  /*55d0*/  ISETP.NE.AND P0, PT, R14.reuse, 0x2, PT ;  /* 0x000000020e00780c */ /* 0x040fe20003f05270 */
[----:B------:R-:W-:Y:S01]  /*55e0*/  UPLOP3.LUT UP3, UPT, UPT, UPT, UPT, 0x80, 0x8 ;  /* 0x000000000008789c */ /* 0x000fe20003f6f070 */
[----:B------:R-:W-:Y:S01]  /*55f0*/  IMAD.U32 R8, RZ, RZ, UR5 ;  /* 0x00000005ff087e24 */ /* 0x000fe2000f8e00ff */
[----:B------:R-:W-:Y:S01]  /*5600*/  LOP3.LUT R15, R15, 0x1, RZ, 0x3c, !PT ;  /* 0x000000010f0f7812 */ /* 0x000fe200078e3cff */
[----:B------:R-:W-:Y:S01]  /*5610*/  UMOV UR60, UR29 ;  /* 0x0000001d003c7c82 */ /* 0x000fe20008000000 */
[----:B------:R-:W-:Y:S01]  /*5620*/  SEL R0, RZ, 0x1, P0 ;  /* 0x00000001ff007807 */ /* 0x000fe20000000000 */
[----:B------:R-:W-:Y:S01]  /*5630*/  UIADD3 UR20, UPT, UPT, UR13, UR18, URZ ;  /* 0x000000120d147290 */ /* 0x000fe2000fffe0ff */
[----:B------:R-:W-:Y:S01]  /*5640*/  SEL R14, R14, RZ, P0 ;  /* 0x000000ff0e0e7207 */ /* 0x000fe20000000000 */
[----:B------:R-:W-:Y:S01]  /*5650*/  UIADD3 UR16, UPT, UPT, UR14, UR16, URZ ;  /* 0x000000100e107290 */ /* 0x000fe2000fffe0ff */
[----:B------:R-:W-:Y:S01]  /*5660*/  IMAD.U32 R9, RZ, RZ, UR4 ;  /* 0x00000004ff097e24 */ /* 0x000fe2000f8e00ff */
[----:B------:R-:W-:Y:S02]  /*5670*/  @!P1 R2UR UR4, R8 ;  /* 0x00000000080492ca */ /* 0x000fe400000e0000 */
[----:B------:R-:W-:Y:S02]  /*5680*/  LOP3.LUT R13, R13, R0, RZ, 0x3c, !PT ;  /* 0x000000000d0d7212 */ /* 0x000fe400078e3cff */
[----:B------:R-:W-:Y:S11]  /*5690*/  @!P1 R2UR UR5, R9 ;  /* 0x00000000090592ca */ /* 0x000ff600000e0000 */
[----:B------:R-:W-:Y:S02]  /*56a0*/  @!UPT UIADD3 URZ, UPT, UPT, URZ, URZ, URZ ;  /* 0x000000fffffff290 */ /* 0x000fe4000fffe0ff */
[----:B------:R2:W-:Y:S01]  /*56b0*/  @!UP0 UTMALDG.3D [UR8], [UR4], desc[UR6] ;  /* 0x00000608040085b4 */ /* 0x0005e20008011000 */
[----:B------:R2:W-:Y:S01]  /*56c0*/  @!P1 SYNCS.ARRIVE.TRANS64.RED.A0TR RZ, [UR21+0x38], R7 ;  /* 0x00003807ffff99a7 */ /* 0x0005e20008300415 */
[----:B------:R-:W-:Y:S01]  /*56d0*/  SYNCS.ARRIVE.TRANS64.RED.A1T0 RZ, [UR37], RZ ;  /* 0x000000ffffff79a7 */ /* 0x000fe20008100425 */
[----:B------:R-:W-:Y:S05]  /*56e0*/  BRA.U UP1, `(.L_x_87) ;  /* 0xfffffff101607547 */ /* 0x000fea000b83ffff */
[----:B------:R-:W-:-:S04]  /*56f0*/  SHF.L.U32 R2, R15, 0x1f, RZ ;  /* 0x0000001f0f027819 */ /* 0x000fc800000006ff */
[----:B------:R-:W1:Y:S02]  /*5700*/  SYNCS.PHASECHK.TRANS64.TRYWAIT P0, [UR21+0x40], R2 ;  /* 0x00004002ff0075a7 */ /* 0x000e640008001115 */
[----:B-1----:R-:W-:Y:S05]  /*5710*/  @!P0 BRA `(.L_x_88) ;  /* 0x0000003800c08947 */ /* 0x002fea0003800000 */
.L_x_174:
[----:B------:R-:W3:Y:S02]  /*5720*/  SYNCS.PHASECHK.TRANS64.TRYWAIT P0, [UR21+0x48], R2 ;  /* 0x00004802ff0075a7 */ /* 0x000ee40008001115 */
[----:B---3--:R-:W-:Y:S05]  /*5730*/  @!P0 BRA `(.L_x_89) ;  /* 0x0000003800d08947 */ /* 0x008fea0003800000 */
.L_x_176:
[----:B------:R-:W3:Y:S02]  /*5740*/  SYNCS.PHASECHK.TRANS64.TRYWAIT P0, [UR21+0x50], R2 ;  /* 0x00005002ff0075a7 */ /* 0x000ee40008001115 */
[----:B---3--:R-:W-:Y:S05]  /*5750*/  @!P0 BRA `(.L_x_90) ;  /* 0x0000003800e08947 */ /* 0x008fea0003800000 */
.L_x_178:
[----:B-1----:R-:W-:-:S07]  /*5760*/  MOV R0, UR21 ;  /* 0x0000001500007c02 */ /* 0x002fce0008000f00 */
.L_x_91:
[----:B-1----:R-:W-:-:S04]  /*5770*/  SHF.L.U32 R2, R15, 0x1f, RZ ;  /* 0x0000001f0f027819 */ /* 0x002fc800000006ff */
[----:B------:R1:W3:Y:S03]  /*5780*/  SYNCS.PHASECHK.TRANS64.TRYWAIT P0, [R0+URZ+0x58], R2 ;  /* 0x00005802000075a7 */ /* 0x0002e600080011ff */
[----:B---3--:R-:W-:Y:S05]  /*5790*/  @!P0 NANOSLEEP.SYNCS 0x989680 ;  /* 0x009896800000895d */ /* 0x008fea0003900000 */
[----:B------:R-:W3:Y:S02]  /*57a0*/  @!P0 SYNCS.PHASECHK.TRANS64 P0, [R0+URZ+0x58], R2 ;  /* 0x00005802000085a7 */ /* 0x000ee400080010ff */
[----:B--23--:R-:W-:Y:S05]  /*57b0*/  @P0 EXIT ;  /* 0x000000000000094d */ /* 0x00cfea0003800000 */
[----:B------:R-:W-:Y:S05]  /*57c0*/  BRA `(.L_x_91) ;  /* 0xfffffffc00e87947 */ /* 0x000fea000383ffff */
.L_x_76:
[----:B------:R-:W-:-:S06]  /*57d0*/  UISETP.GE.AND UP0, UPT, UR17, 0x4, UPT ;  /* 0x000000041100788c */ /* 0x000fcc000bf06270 */
[----:B------:R-:W-:-:S13]  /*57e0*/  PLOP3.LUT P0, PT, PT, PT, UP0, 0x80, 0x8 ;  /* 0x000000000008781c */ /* 0x000fda0003f0f008 */
[----:B------:R-:W-:Y:S05]  /*57f0*/  @!P0 EXIT ;  /* 0x000000000000894d */ /* 0x000fea0003800000 */
[----:B------:R-:W-:Y:S01]  /*5800*/  BAR.SYNC.DEFER_BLOCKING 0x6, 0xa0 ;  /* 0x0182800000007b1d */ /* 0x000fe20000010000 */
[C---:B------:R-:W-:Y:S01]  /*5810*/  IMAD.SHL.U32 R6, R64.reuse, 0x20, RZ ;  /* 0x0000002040067824 */ /* 0x040fe200078e00ff */
[C---:B------:R-:W-:Y:S01]  /*5820*/  R2P PR, R64.reuse, 0x6 ;  /* 0x0000000640007804 */ /* 0x040fe20000000000 */
[C---:B------:R-:W-:Y:S01]  /*5830*/  IMAD.SHL.U32 R2, R64.reuse, 0x4, RZ ;  /* 0x0000000440027824 */ /* 0x040fe200078e00ff */
[----:B------:R-:W-:Y:S01]  /*5840*/  CS2R R58, SRZ ;  /* 0x00000000003a7805 */ /* 0x000fe2000001ff00 */
[----:B------:R-:W-:Y:S01]  /*5850*/  IMAD.U32 R23, R64, 0x10000, RZ ;  /* 0x0001000040177824 */ /* 0x000fe200078e00ff */
[----:B------:R-:W-:Y:S01]  /*5860*/  UMOV UR43, 0x400 ;  /* 0x00000400002b7882 */ /* 0x000fe20000000000 */
[----:B------:R-:W1:Y:S01]  /*5870*/  LDCU.64 UR4, c[0x0][0x890] ;  /* 0x00011200ff0477ac */ /* 0x000e620008000a00 */
[----:B------:R-:W2:Y:S01]  /*5880*/  LDC.64 R50, c[0x0][0x8b0] ;  /* 0x00022c00ff327b82 */ /* 0x000ea20000000a00 */
[----:B------:R-:W-:Y:S01]  /*5890*/  LOP3.LUT R3, R6, 0xe0, RZ, 0xc0, !PT ;  /* 0x000000e006037812 */ /* 0x000fe200078ec0ff */
[----:B------:R-:W-:Y:S01]  /*58a0*/  IMAD.SHL.U32 R26, R64, 0x10, RZ ;  /* 0x00000010401a7824 */ /* 0x000fe200078e00ff */
[----:B------:R-:W-:Y:S01]  /*58b0*/  ULEA UR43, UR54, UR43, 0x18 ;  /* 0x0000002b362b7291 */ /* 0x000fe2000f8ec0ff */
[----:B------:R-:W-:Y:S01]  /*58c0*/  LOP3.LUT R6, R6, 0x100, RZ, 0xc0, !PT ;  /* 0x0000010006067812 */ /* 0x000fe200078ec0ff */
[----:B------:R-:W-:Y:S01]  /*58d0*/  IMAD.MOV.U32 R63, RZ, RZ, 0x10 ;  /* 0x00000010ff3f7424 */ /* 0x000fe200078e00ff */
[----:B------:R-:W-:Y:S01]  /*58e0*/  LOP3.LUT R2, R3, 0x1c, R2, 0xf8, !PT ;  /* 0x0000001c03027812 */ /* 0x000fe200078ef802 */
[----:B------:R-:W-:Y:S01]  /*58f0*/  IMAD.MOV.U32 R62, RZ, RZ, 0x20 ;  /* 0x00000020ff3e7424 */ /* 0x000fe200078e00ff */
[----:B------:R-:W3:Y:S01]  /*5900*/  LDC.64 R48, c[0x0][0x8a8] ;  /* 0x00022a00ff307b82 */ /* 0x000ee20000000a00 */
[----:B------:R-:W-:Y:S01]  /*5910*/  SHF.R.U32.HI R3, RZ, 0x2, R64 ;  /* 0x00000002ff037819 */ /* 0x000fe20000011640 */
[----:B------:R-:W-:Y:S01]  /*5920*/  IMAD.MOV.U32 R61, RZ, RZ, 0x1 ;  /* 0x00000001ff3d7424 */ /* 0x000fe200078e00ff */
[----:B------:R-:W-:Y:S01]  /*5930*/  LOP3.LUT R23, R23, 0x600000, RZ, 0xc0, !PT ;  /* 0x0060000017177812 */ /* 0x000fe200078ec0ff */
[----:B------:R-:W-:Y:S01]  /*5940*/  IMAD.MOV.U32 R22, RZ, RZ, RZ ;  /* 0x000000ffff167224 */ /* 0x000fe200078e00ff */
[----:B------:R-:W-:Y:S01]  /*5950*/  LOP3.LUT R26, R6, 0x600, R26, 0xf8, !PT ;  /* 0x00000600061a7812 */ /* 0x000fe200078ef81a */
[----:B------:R-:W-:Y:S01]  /*5960*/  IMAD.MOV.U32 R60, RZ, RZ, RZ ;  /* 0x000000ffff3c7224 */ /* 0x000fe200078e00ff */
[----:B------:R-:W-:Y:S01]  /*5970*/  LOP3.LUT R2, R2, 0x4, R3, 0x78, !PT ;  /* 0x0000000402027812 */ /* 0x000fe200078e7803 */
[----:B------:R-:W4:Y:S01]  /*5980*/  LDS R0, [UR43+0x120] ;  /* 0x0001202bff007984 */ /* 0x000f220008000800 */
[----:B-1----:R-:W-:Y:S01]  /*5990*/  IMAD.U32 R66, RZ, RZ, UR4 ;  /* 0x00000004ff427e24 */ /* 0x002fe2000f8e00ff */
[----:B------:R-:W-:Y:S01]  /*59a0*/  UIADD3 UR4, UPT, UPT, UR43, 0x400, URZ ;  /* 0x000004002b047890 */ /* 0x000fe2000fffe0ff */
[----:B------:R-:W-:Y:S01]  /*59b0*/  LOP3.LUT R26, R26, R2, RZ, 0xfc, !PT ;  /* 0x000000021a1a7212 */ /* 0x000fe200078efcff */
[----:B------:R-:W-:Y:S01]  /*59c0*/  IMAD.U32 R65, RZ, RZ, UR5 ;  /* 0x00000005ff417e24 */ /* 0x000fe2000f8e00ff */
[----:B------:R-:W-:Y:S01]  /*59d0*/  LOP3.LUT R64, R64, 0x60, RZ, 0xc0, !PT ;  /* 0x0000006040407812 */ /* 0x000fe200078ec0ff */
[----:B------:R-:W1:Y:S01]  /*59e0*/  LDCU UR55, c[0x0][0x370] ;  /* 0x00006e00ff3777ac */ /* 0x000e620008000800 */
[----:B------:R-:W-:Y:S01]  /*59f0*/  SEL R63, R63, 0xfffffff0, !P2 ;  /* 0xfffffff03f3f7807 */ /* 0x000fe20005000000 */
[----:B------:R-:W-:Y:S01]  /*5a00*/  IMAD.U32 R56, RZ, RZ, UR4 ;  /* 0x00000004ff387e24 */ /* 0x000fe2000f8e00ff */
[----:B------:R-:W-:Y:S01]  /*5a10*/  SEL R62, R62, 0xffffffe0, !P1 ;  /* 0xffffffe03e3e7807 */ /* 0x000fe20004800000 */
[----:B------:R-:W1:Y:S01]  /*5a20*/  LDCU UR42, c[0x0][0xb0c] ;  /* 0x00016180ff2a77ac */ /* 0x000e620008000800 */
[----:B------:R-:W1:Y:S01]  /*5a30*/  LDCU UR38, c[0x0][0xb30] ;  /* 0x00016600ff2677ac */ /* 0x000e620008000800 */
[----:B------:R-:W1:Y:S01]  /*5a40*/  LDCU.64 UR52, c[0x0][0x888] ;  /* 0x00011100ff3477ac */ /* 0x000e620008000a00 */
[----:B------:R-:W1:Y:S01]  /*5a50*/  LDCU.64 UR40, c[0x0][0xb28] ;  /* 0x00016500ff2877ac */ /* 0x000e620008000a00 */
[----:B------:R-:W1:Y:S01]  /*5a60*/  LDCU.128 UR56, c[0x0][0xb10] ;  /* 0x00016200ff3877ac */ /* 0x000e620008000c00 */
[----:B------:R-:W1:Y:S01]  /*5a70*/  LDCU UR47, c[0x0][0x374] ;  /* 0x00006e80ff2f77ac */ /* 0x000e620008000800 */
[----:B------:R-:W-:Y:S01]  /*5a80*/  UMOV UR46, URZ ;  /* 0x000000ff002e7c82 */ /* 0x000fe20008000000 */
[----:B------:R-:W-:Y:S01]  /*5a90*/  UMOV UR45, URZ ;  /* 0x000000ff002d7c82 */ /* 0x000fe20008000000 */
[----:B-1234-:R-:W-:-:S07]  /*5aa0*/  IMAD.IADD R23, R0, 0x1, R23 ;  /* 0x0000000100177824 */ /* 0x01efce00078e0217 */
.L_x_135:
[C---:B------:R-:W-:Y:S02]  /*5ab0*/  LEA R3, R58.reuse, UR43, 0x3 ;  /* 0x0000002b3a037c11 */ /* 0x040fe4000f8e18ff */
[----:B------:R-:W-:Y:S02]  /*5ac0*/  SHF.L.U32 R0, R59, 0x1f, RZ ;  /* 0x0000001f3b007819 */ /* 0x000fe400000006ff */
[----:B-1----:R-:W-:Y:S02]  /*5ad0*/  LEA R4, R58, UR43, 0x4 ;  /* 0x0000002b3a047c11 */ /* 0x002fe4000f8e20ff */
[----:B------:R-:W1:Y:S02]  /*5ae0*/  SYNCS.PHASECHK.TRANS64.TRYWAIT P0, [R3+URZ+0x70], R0 ;  /* 0x00007000030075a7 */ /* 0x000e6400080011ff */
[----:B-1----:R-:W-:Y:S05]  /*5af0*/  @!P0 BRA `(.L_x_92) ;  /* 0x0000003800108947 */ /* 0x002fea0003800000 */
.L_x_179:
[----:B------:R-:W2:Y:S01]  /*5b00*/  LDS.128 R4, [R4+0x100] ;  /* 0x0001000004047984 */ /* 0x000ea20000000c00 */
[----:B------:R-:W-:Y:S01]  /*5b10*/  UISETP.GE.AND UP0, UPT, UR39, 0x1, UPT ;  /* 0x000000012700788c */ /* 0x000fe2000bf06270 */
[----:B------:R-:W-:Y:S01]  /*5b20*/  @!PT LDS RZ, [RZ] ;  /* 0x00000000fffff984 */ /* 0x000fe20000000800 */
[----:B------:R-:W-:Y:S01]  /*5b30*/  @!PT LDS RZ, [RZ] ;  /* 0x00000000fffff984 */ /* 0x000fe20000000800 */
[----:B------:R-:W-:Y:S01]  /*5b40*/  @!PT LDS RZ, [RZ] ;  /* 0x00000000fffff984 */ /* 0x000fe20000000800 */
[----:B------:R-:W-:Y:S01]  /*5b50*/  @!PT LDS RZ, [RZ] ;  /* 0x00000000fffff984 */ /* 0x000fe20000000800 */
[----:B------:R3:W-:Y:S06]  /*5b60*/  MEMBAR.ALL.CTA ;  /* 0x0000000000007992 */ /* 0x0007ec0000008000 */
[----:B---3--:R-:W3:Y:S01]  /*5b70*/  FENCE.VIEW.ASYNC.S ;  /* 0x00000000000073c6 */ /* 0x008ee20000000000 */
[----:B--2---:R-:W-:Y:S11]  /*5b80*/  LOP3.LUT P0, RZ, R6, 0x1, RZ, 0xc0, !PT ;  /* 0x0000000106ff7812 */ /* 0x004ff6000780c0ff */
[----:B------:R-:W-:Y:S02]  /*5b90*/  @!UPT UIADD3 URZ, UPT, UPT, URZ, URZ, URZ ;  /* 0x000000fffffff290 */ /* 0x000fe4000fffe0ff */
[----:B---3--:R-:W-:Y:S01]  /*5ba0*/  VOTEU.ANY UP1, P0 ;  /* 0x0000000000ff7886 */ /* 0x008fe20000020100 */
[----:B------:R-:W-:Y:S01]  /*5bb0*/  PLOP3.LUT P0, PT, PT, PT, UP1, 0x80, 0x8 ;  /* 0x000000000008781c */ /* 0x000fe20003f0f018 */
[----:B------:R-:W-:Y:S11]  /*5bc0*/  UP2UR UR62, UPR, URZ, 0x2 ;  /* 0x00000002ff3e7883 */ /* 0x000ff60008000000 */
[----:B------:R-:W-:Y:S01]  /*5bd0*/  @!UPT UIADD3 URZ, UPT, UPT, URZ, URZ, URZ ;  /* 0x000000fffffff290 */ /* 0x000fe2000fffe0ff */
[----:B-1----:R-:W-:Y:S02]  /*5be0*/  @P0 SHF.R.U32.HI R0, RZ, 0x10, R5 ;  /* 0x00000010ff000819 */ /* 0x002fe40000011605 */
        /* <DEDUP_REMOVED lines=12> */
[----:B------:R-:W2:Y:S01]  /*5cb0*/  LDCU UR12, c[0x0][0xb20] ;  /* 0x00016400ff0c77ac */ /* 0x000ea20008000800 */
[----:B------:R-:W-:Y:S02]  /*5cc0*/  UIMAD.WIDE.U32 UR4, UR47, UR59, URZ ;  /* 0x0000003b2f0472a5 */ /* 0x000fe4000f8e00ff */
[----:B------:R-:W-:Y:S02]  /*5cd0*/  UIMAD.WIDE.U32 UR6, UR55, UR56, URZ ;  /* 0x00000038370672a5 */ /* 0x000fe4000f8e00ff */
[----:B------:R-:W-:Y:S02]  /*5ce0*/  UISETP.NE.AND UP0, UPT, UR58, 0x1, UPT ;  /* 0x000000013a00788c */ /* 0x000fe4000bf05270 */
[----:B------:R-:W-:Y:S02]  /*5cf0*/  UIMAD.WIDE.U32 UR8, UR36, UR59, URZ ;  /* 0x0000003b240872a5 */ /* 0x000fe4000f8e00ff */
[----:B------:R-:W-:Y:S02]  /*5d00*/  UIMAD.WIDE.U32 UR10, UR37, UR56, URZ ;  /* 0x00000038250a72a5 */ /* 0x000fe4000f8e00ff */
[----:B------:R-:W-:Y:S02]  /*5d10*/  UISETP.NE.AND UP1, UPT, UR42, 0x1, UPT ;  /* 0x000000012a00788c */ /* 0x000fe4000bf25270 */
[----:B------:R-:W-:Y:S01]  /*5d20*/  UISETP.NE.AND UP2, UPT, UR39, 0x1, UPT ;  /* 0x000000012700788c */ /* 0x000fe2000bf45270 */
[----:B------:R-:W-:Y:S02]  /*5d30*/  UMOV UR4, UR5 ;  /* 0x0000000500047c82 */ /* 0x000fe40008000000 */
[----:B--2---:R-:W-:Y:S03]  /*5d40*/  USHF.R.U32.HI UR5, URZ, UR12, UR4 ;  /* 0x0000000cff057299 */ /* 0x004fe60008011604 */
[----:B------:R-:W-:Y:S02]  /*5d50*/  UMOV UR4, UR7 ;  /* 0x0000000700047c82 */ /* 0x000fe40008000000 */
[----:B------:R-:W-:Y:S02]  /*5d60*/  USHF.R.U32.HI UR7, URZ, UR57, UR4 ;  /* 0x00000039ff077299 */ /* 0x000fe40008011604 */
[----:B------:R-:W-:Y:S02]  /*5d70*/  USEL UR4, UR47, UR5, !UP0 ;  /* 0x000000052f047287 */ /* 0x000fe4000c000000 */
[----:B------:R-:W-:Y:S01]  /*5d80*/  USEL UR7, UR55, UR7, !UP1 ;  /* 0x0000000737077287 */ /* 0x000fe2000c800000 */
[----:B------:R-:W-:Y:S01]  /*5d90*/  UMOV UR5, UR9 ;  /* 0x0000000900057c82 */ /* 0x000fe20008000000 */
[----:B------:R-:W-:Y:S02]  /*5da0*/  UIMAD.WIDE.U32 UR8, UR4, UR40, URZ ;  /* 0x00000028040872a5 */ /* 0x000fe4000f8e00ff */
[----:B------:R-:W-:Y:S03]  /*5db0*/  USHF.R.U32.HI UR6, URZ, UR12, UR5 ;  /* 0x0000000cff067299 */ /* 0x000fe60008011605 */
[----:B------:R-:W-:Y:S01]  /*5dc0*/  UMOV UR5, UR11 ;  /* 0x0000000b00057c82 */ /* 0x000fe20008000000 */
[----:B------:R-:W-:Y:S02]  /*5dd0*/  UIMAD.WIDE.U32 UR10, UR7, UR40, URZ ;  /* 0x00000028070a72a5 */ /* 0x000fe4000f8e00ff */
[----:B------:R-:W-:Y:S02]  /*5de0*/  USHF.R.U32.HI UR12, URZ, UR57, UR5 ;  /* 0x00000039ff0c7299 */ /* 0x000fe40008011605 */
[----:B------:R-:W-:Y:S01]  /*5df0*/  USEL UR6, UR36, UR6, !UP0 ;  /* 0x0000000624067287 */ /* 0x000fe2000c000000 */
[----:B------:R-:W-:Y:S02]  /*5e00*/  UMOV UR5, UR9 ;  /* 0x0000000900057c82 */ /* 0x000fe40008000000 */
[----:B------:R-:W-:Y:S01]  /*5e10*/  UMOV UR10, UR11 ;  /* 0x0000000b000a7c82 */ /* 0x000fe20008000000 */
[----:B------:R-:W-:Y:S02]  /*5e20*/  @UP2 USHF.R.U32.HI UR4, URZ, UR41, UR5 ;  /* 0x00000029ff042299 */ /* 0x000fe40008011605 */
[----:B------:R-:W-:Y:S02]  /*5e30*/  @UP2 USHF.R.U32.HI UR7, URZ, UR41, UR10 ;  /* 0x00000029ff072299 */ /* 0x000fe4000801160a */
[----:B------:R-:W-:Y:S02]  /*5e40*/  UIMAD UR4, UR39, UR4, URZ ;  /* 0x00000004270472a4 */ /* 0x000fe4000f8e02ff */
        /* <DEDUP_REMOVED lines=8> */
[----:B------:R-:W-:Y:S02]  /*5ed0*/  USEL UR11, UR6, UR4, !UP2 ;  /* 0x00000004060b7287 */ /* 0x000fe4000d000000 */
[----:B------:R-:W-:Y:S02]  /*5ee0*/  UIADD3 UR8, UPT, UPT, -UR5, URZ, URZ ;  /* 0x000000ff05087290 */ /* 0x000fe4000fffe1ff */
[----:B------:R-:W-:Y:S01]  /*5ef0*/  UIADD3 UR10, UPT, UPT, -UR11, URZ, URZ ;  /* 0x000000ff0b0a7290 */ /* 0x000fe2000fffe1ff */
[----:B------:R-:W-:Y:S01]  /*5f00*/  @!UP0 UMOV UR4, UR9 ;  /* 0x0000000900048c82 */ /* 0x000fe20008000000 */
[----:B------:R-:W-:Y:S02]  /*5f10*/  UIADD3 UR9, UPT, UPT, -UR6, URZ, URZ ;  /* 0x000000ff06097290 */ /* 0x000fe4000fffe1ff */
[----:B------:R-:W-:Y:S02]  /*5f20*/  @!UP0 USHF.R.U32.HI UR4, URZ, UR41, UR4 ;  /* 0x00000029ff048299 */ /* 0x000fe40008011604 */
[----:B------:R-:W-:Y:S02]  /*5f30*/  UIMAD UR10, UR39, UR10, UR6 ;  /* 0x0000000a270a72a4 */ /* 0x000fe4000f8e0206 */
[----:B------:R-:W-:Y:S04]  /*5f40*/  @!UP0 USEL UR4, UR5, UR4, !UP2 ;  /* 0x0000000405048287 */ /* 0x000fe8000d000000 */
[----:B------:R-:W-:Y:S02]  /*5f50*/  @!UP0 UIMAD UR10, UR7, UR10, UR4 ;  /* 0x0000000a070a82a4 */ /* 0x000fe4000f8e0204 */
[----:B------:R-:W-:Y:S02]  /*5f60*/  @!UP0 UIADD3 UR11, UPT, UPT, UR11, -UR4, URZ ;  /* 0x800000040b0b8290 */ /* 0x000fe4000fffe0ff */
[----:B------:R-:W-:Y:S02]  /*5f70*/  UIMAD UR7, UR42, UR8, UR37 ;  /* 0x000000082a0772a4 */ /* 0x000fe4000f8e0225 */
[----:B------:R-:W-:Y:S02]  /*5f80*/  @!UP0 UIMAD UR6, UR11, UR39, UR5 ;  /* 0x000000270b0682a4 */ /* 0x000fe4000f8e0205 */
[----:B------:R-:W-:Y:S01]  /*5f90*/  UIMAD UR4, UR58, UR9, UR36 ;  /* 0x000000093a0472a4 */ /* 0x000fe2000f8e0224 */
[----:B------:R-:W-:Y:S02]  /*5fa0*/  @!UP0 UMOV UR5, UR10 ;  /* 0x0000000a00058c82 */ /* 0x000fe40008000000 */
[----:B------:R-:W-:Y:S02]  /*5fb0*/  UIMAD UR37, UR5, UR42, UR7 ;  /* 0x0000002a052572a4 */ /* 0x000fe4000f8e0207 */
[----:B------:R-:W-:Y:S11]  /*5fc0*/  UIMAD UR36, UR6, UR58, UR4 ;  /* 0x0000003a062472a4 */ /* 0x000ff6000f8e0204 */
[----:B------:R-:W-:Y:S01]  /*5fd0*/  @!UPT UIADD3 URZ, UPT, UPT, URZ, URZ, URZ ;  /* 0x000000fffffff290 */ /* 0x000fe2000fffe0ff */
.L_x_93:
[----:B------:R-:W-:Y:S01]  /*5fe0*/  UISETP.NE.AND UP0, UPT, UR38, 0x1, UPT ;  /* 0x000000012600788c */ /* 0x000fe2000bf05270 */
[----:B------:R-:W-:Y:S01]  /*5ff0*/  LOP3.LUT P0, RZ, R56, 0x3f0, RZ, 0xc0, !PT ;  /* 0x000003f038ff7812 */ /* 0x000fe2000780c0ff */
[----:B------:R-:W-:Y:S01]  /*6000*/  USHF.L.U32 UR50, UR16, 0x6, URZ ;  /* 0x0000000610327899 */ /* 0x000fe200080006ff */
[----:B------:R-:W-:Y:S01]  /*6010*/  BSSY.RECONVERGENT B6, `(.L_x_94) ;  /* 0x0000034000067945 */ /* 0x000fe20003800200 */
[----:B------:R-:W-:Y:S01]  /*6020*/  USHF.L.U32 UR49, UR20, 0x7, URZ ;  /* 0x0000000714317899 */ /* 0x000fe200080006ff */
[----:B------:R-:W-:Y:S06]  /*6030*/  IADD3 R58, PT, PT, R58, 0x1, RZ ;  /* 0x000000013a3a7810 */ /* 0x000fec0007ffe0ff */
[----:B------:R-:W2:Y:S01]  /*6040*/  @!UP0 LDCU.128 UR12, c[0x0][0xb10] ;  /* 0x00016200ff0c87ac */ /* 0x000ea20008000c00 */
[----:B------:R-:W3:Y:S01]  /*6050*/  @!UP0 LDCU UR5, c[0x0][0xb0c] ;  /* 0x00016180ff0587ac */ /* 0x000ee20008000800 */
[----:B------:R-:W4:Y:S01]  /*6060*/  @!UP0 LDCU UR10, c[0x0][0xb20] ;  /* 0x00016400ff0a87ac */ /* 0x000f220008000800 */
[----:B--2---:R-:W-:Y:S02]  /*6070*/  UIMAD.WIDE.U32 UR8, UR37, UR12, URZ ;  /* 0x0000000c250872a5 */ /* 0x004fe4000f8e00ff */
[----:B------:R-:W-:Y:S02]  /*6080*/  UIMAD.WIDE.U32 UR6, UR36, UR15, URZ ;  /* 0x0000000f240672a5 */ /* 0x000fe4000f8e00ff */
[----:B------:R-:W-:Y:S03]  /*6090*/  @!UP0 UISETP.NE.AND UP1, UPT, UR14, 0x1, UPT ;  /* 0x000000010e00888c */ /* 0x000fe6000bf25270 */
[----:B------:R-:W-:Y:S01]  /*60a0*/  @!UP0 UMOV UR4, UR9 ;  /* 0x0000000900048c82 */ /* 0x000fe20008000000 */
[----:B---3--:R-:W-:Y:S02]  /*60b0*/  @!UP0 UISETP.NE.AND UP2, UPT, UR5, 0x1, UPT ;  /* 0x000000010500888c */ /* 0x008fe4000bf45270 */
[----:B------:R-:W-:Y:S01]  /*60c0*/  @!UP0 USHF.R.U32.HI UR4, URZ, UR13, UR4 ;  /* 0x0000000dff048299 */ /* 0x000fe20008011604 */
[----:B------:R-:W-:Y:S02]  /*60d0*/  @!UP0 UMOV UR6, UR7 ;  /* 0x0000000700068c82 */ /* 0x000fe40008000000 */
[----:B----4-:R-:W-:Y:S02]  /*60e0*/  @!UP0 USHF.R.U32.HI UR6, URZ, UR10, UR6 ;  /* 0x0000000aff068299 */ /* 0x010fe40008011606 */
[----:B------:R-:W-:Y:S02]  /*60f0*/  @!UP0 USEL UR7, UR37, UR4, !UP2 ;  /* 0x0000000425078287 */ /* 0x000fe4000d000000 */
[----:B------:R-:W-:Y:S04]  /*6100*/  @!UP0 USEL UR6, UR36, UR6, !UP1 ;  /* 0x0000000624068287 */ /* 0x000fe8000c800000 */
[----:B------:R-:W-:Y:S02]  /*6110*/  @!UP0 UIADD3 UR4, UPT, UPT, -UR7, UR6, URZ ;  /* 0x0000000607048290 */ /* 0x000fe4000fffe1ff */
[----:B------:R-:W-:Y:S02]  /*6120*/  @!UP0 UIADD3 UR6, UPT, UPT, UR7, -UR6, URZ ;  /* 0x8000000607068290 */ /* 0x000fe4000fffe0ff */
[----:B------:R-:W-:Y:S02]  /*6130*/  @!UP0 UIMAD UR37, UR4, UR5, UR37 ;  /* 0x00000005042582a4 */ /* 0x000fe4000f8e0225 */
[----:B------:R-:W-:Y:S01]  /*6140*/  @!UP0 UIMAD UR36, UR6, UR14, UR36 ;  /* 0x0000000e062482a4 */ /* 0x000fe2000f8e0224 */
[----:B------:R-:W-:Y:S11]  /*6150*/  @!P0 BRA `(.L_x_95) ;  /* 0x00000000007c8947 */ /* 0x000ff60003800000 */
[----:B------:R-:W2:Y:S01]  /*6160*/  LDCU.64 UR8, c[0x4][0x80] ;  /* 0x01001000ff0877ac */ /* 0x000ea20008000a00 */
[----:B------:R-:W-:Y:S01]  /*6170*/  MOV R2, 0x0 ;  /* 0x0000000000027802 */ /* 0x000fe20000000f00 */
[----:B------:R-:W-:Y:S02]  /*6180*/  HFMA2 R12, -RZ, RZ, 0, 5.9604644775390625e-08 ;  /* 0x00000001ff0c7431 */ /* 0x000fe400000001ff */
[----:B------:R-:W-:Y:S01]  /*6190*/  IMAD.MOV.U32 R8, RZ, RZ, 0x70 ;  /* 0x00000070ff087424 */ /* 0x000fe200078e00ff */
[----:B------:R3:W4:Y:S01]  /*61a0*/  LDC.64 R14, c[0x4][R2] ;  /* 0x01000000020e7b82 */ /* 0x0007220000000a00 */
[----:B------:R-:W1:Y:S01]  /*61b0*/  LDCU.64 UR6, c[0x4][0x88] ;  /* 0x01001100ff0677ac */ /* 0x000e620008000a00 */
[----:B------:R-:W-:Y:S01]  /*61c0*/  IMAD.MOV.U32 R13, RZ, RZ, RZ ;  /* 0x000000ffff0d7224 */ /* 0x000fe200078e00ff */
[----:B------:R-:W1:Y:S01]  /*61d0*/  LDCU.64 UR4, c[0x4][0x8] ;  /* 0x01000100ff0477ac */ /* 0x000e620008000a00 */
[----:B--2---:R-:W-:Y:S01]  /*61e0*/  MOV R5, UR9 ;  /* 0x0000000900057c02 */ /* 0x004fe20008000f00 */
[----:B------:R-:W-:Y:S01]  /*61f0*/  IMAD.U32 R4, RZ, RZ, UR8 ;  /* 0x00000008ff047e24 */ /* 0x000fe2000f8e00ff */
[----:B-1----:R-:W-:Y:S01]  /*6200*/  MOV R7, UR7 ;  /* 0x0000000700077c02 */ /* 0x002fe20008000f00 */
[----:B------:R-:W-:Y:S01]  /*6210*/  IMAD.U32 R6, RZ, RZ, UR6 ;  /* 0x00000006ff067e24 */ /* 0x000fe2000f8e00ff */
[----:B------:R-:W-:Y:S01]  /*6220*/  MOV R11, UR5 ;  /* 0x00000005000b7c02 */ /* 0x000fe20008000f00 */
[----:B------:R-:W-:Y:S02]  /*6230*/  IMAD.U32 R10, RZ, RZ, UR4 ;  /* 0x00000004ff0a7e24 */ /* 0x000fe4000f8e00ff */
[----:B------:R-:W-:Y:S07]  /*6240*/  LEPC R20, `(.L_x_96) ;  /* 0x000000001014794e */ /* 0x000fee0000000000 */
[----:B---345:R-:W-:Y:S05]  /*6250*/  CALL.ABS.NOINC R14 ;  /* 0x000000000e007343 */ /* 0x038fea0003c00000 */
.L_x_96:
[----:B------:R-:W1:Y:S01]  /*6260*/  LDCU.64 UR8, c[0x4][0x80] ;  /* 0x01001000ff0877ac */ /* 0x000e620008000a00 */
[----:B------:R-:W2:Y:S01]  /*6270*/  LDC.64 R2, c[0x4][R2] ;  /* 0x0100000002027b82 */ /* 0x000ea20000000a00 */
[----:B------:R-:W-:Y:S02]  /*6280*/  HFMA2 R12, -RZ, RZ, 0, 5.9604644775390625e-08 ;  /* 0x00000001ff0c7431 */ /* 0x000fe400000001ff */
[----:B------:R-:W-:Y:S02]  /*6290*/  IMAD.MOV.U32 R8, RZ, RZ, 0x70 ;  /* 0x00000070ff087424 */ /* 0x000fe400078e00ff */
[----:B------:R-:W-:Y:S01]  /*62a0*/  IMAD.MOV.U32 R13, RZ, RZ, RZ ;  /* 0x000000ffff0d7224 */ /* 0x000fe200078e00ff */
[----:B------:R-:W3:Y:S01]  /*62b0*/  LDCU.64 UR6, c[0x4][0x88] ;  /* 0x01001100ff0677ac */ /* 0x000ee20008000a00 */
[----:B------:R-:W4:Y:S01]  /*62c0*/  LDCU.64 UR4, c[0x4][0x8] ;  /* 0x01000100ff0477ac */ /* 0x000f220008000a00 */
[----:B-1----:R-:W-:Y:S02]  /*62d0*/  MOV R4, UR8 ;  /* 0x0000000800047c02 */ /* 0x002fe40008000f00 */
[----:B------:R-:W-:Y:S02]  /*62e0*/  MOV R5, UR9 ;  /* 0x0000000900057c02 */ /* 0x000fe40008000f00 */
[----:B---3--:R-:W-:Y:S01]  /*62f0*/  MOV R7, UR7 ;  /* 0x0000000700077c02 */ /* 0x008fe20008000f00 */
[----:B------:R-:W-:Y:S01]  /*6300*/  IMAD.U32 R6, RZ, RZ, UR6 ;  /* 0x00000006ff067e24 */ /* 0x000fe2000f8e00ff */
[----:B----4-:R-:W-:Y:S01]  /*6310*/  MOV R11, UR5 ;  /* 0x00000005000b7c02 */ /* 0x010fe20008000f00 */
[----:B------:R-:W-:Y:S02]  /*6320*/  IMAD.U32 R10, RZ, RZ, UR4 ;  /* 0x00000004ff0a7e24 */ /* 0x000fe4000f8e00ff */
[----:B------:R-:W-:Y:S07]  /*6330*/  LEPC R20, `(.L_x_95) ;  /* 0x000000001014794e */ /* 0x000fee0000000000 */
[----:B--2---:R-:W-:Y:S05]  /*6340*/  CALL.ABS.NOINC R2 ;  /* 0x0000000002007343 */ /* 0x004fea0003c00000 */
.L_x_95:
[----:B------:R-:W-:Y:S05]  /*6350*/  BSYNC.RECONVERGENT B6 ;  /* 0x0000000000067941 */ /* 0x000fea0003800200 */
.L_x_94:
[----:B------:R-:W-:Y:S01]  /*6360*/  R2UR UR5, R66 ;  /* 0x00000000420572ca */ /* 0x000fe200000e0000 */
[----:B------:R-:W-:Y:S01]  /*6370*/  UISETP.NE.AND UP2, UPT, UR63, URZ, UPT ;  /* 0x000000ff3f00728c */ /* 0x000fe2000bf45270 */
[----:B------:R-:W-:Y:S02]  /*6380*/  R2UR UR4, R65 ;  /* 0x00000000410472ca */ /* 0x000fe400000e0000 */
[----:B------:R-:W-:Y:S02]  /*6390*/  ISETP.NE.U32.AND P4, PT, R50, RZ, PT ;  /* 0x000000ff3200720c */ /* 0x000fe40003f85070 */
[----:B------:R-:W-:Y:S02]  /*63a0*/  ISETP.NE.U32.AND P2, PT, RZ, UR52, PT ;  /* 0x00000034ff007c0c */ /* 0x000fe4000bf45070 */
[----:B------:R-:W-:Y:S02]  /*63b0*/  PLOP3.LUT P1, PT, PT, PT, UP2, 0x80, 0x8 ;  /* 0x000000000008781c */ /* 0x000fe40003f2f028 */
[----:B------:R-:W-:Y:S02]  /*63c0*/  ISETP.NE.AND.EX P4, PT, R51, RZ, PT, P4 ;  /* 0x000000ff3300720c */ /* 0x000fe40003f85340 */
[----:B------:R-:W-:Y:S01]  /*63d0*/  ISETP.NE.AND.EX P2, PT, RZ, UR53, PT, P2 ;  /* 0x00000035ff007c0c */ /* 0x000fe2000bf45320 */
[----:B------:R-:W-:Y:S04]  /*63e0*/  UISETP.NE.U32.AND UP0, UPT, UR5, URZ, UPT ;  /* 0x000000ff0500728c */ /* 0x000fe8000bf05070 */
[----:B------:R-:W-:Y:S02]  /*63f0*/  UISETP.NE.AND.EX UP1, UPT, UR4, URZ, UPT, UP0 ;  /* 0x000000ff0400728c */ /* 0x000fe4000bf25300 */
[----:B------:R-:W-:Y:S02]  /*6400*/  UPLOP3.LUT UP0, UPT, UPT, UPT, UPT, 0x40, 0x4 ;  /* 0x000000000004789c */ /* 0x000fe40003f0e870 */
[----:B------:R-:W-:Y:S06]  /*6410*/  @UP2 UPLOP3.LUT UP0, UPT, UPT, UPT, UP1, 0x80, 0x8 ;  /* 0x000000000008289c */ /* 0x000fec0003f0f010 */
[----:B------:R-:W-:Y:S01]  /*6420*/  PLOP3.LUT P0, PT, PT, PT, UP0, 0x80, 0x8 ;  /* 0x000000000008781c */ /* 0x000fe20003f0f008 */
[----:B------:R-:W-:Y:S01]  /*6430*/  @!UPT UIADD3 URZ, UPT, UPT, URZ, URZ, URZ ;  /* 0x000000fffffff290 */ /* 0x000fe2000fffe0ff */
[----:B------:R-:W-:Y:S11]  /*6440*/  BRA.U !UP1, `(.L_x_97) ;  /* 0x0000000109407547 */ /* 0x000ff6000b800000 */
[----:B------:R-:W-:Y:S01]  /*6450*/  UISETP.NE.U32.AND UP0, UPT, UR52, URZ, UPT ;  /* 0x000000ff3400728c */ /* 0x000fe2000bf05070 */
[----:B------:R-:W-:Y:S01]  /*6460*/  R2UR UR6, R66 ;  /* 0x00000000420672ca */ /* 0x000fe200000e0000 */
[----:B------:R-:W2:Y:S01]  /*6470*/  LDCU.64 UR8, c[0x0][0x358] ;  /* 0x00006b00ff0877ac */ /* 0x000ea20008000a00 */
[----:B------:R-:W-:Y:S02]  /*6480*/  HFMA2 R52, -RZ, RZ, 0, 5.9604644775390625e-08 ;  /* 0x00000001ff347431 */ /* 0x000fe400000001ff */
[----:B-1----:R-:W-:Y:S01]  /*6490*/  IMAD.MOV.U32 R0, RZ, RZ, 0x1 ;  /* 0x00000001ff007424 */ /* 0x002fe200078e00ff */
[----:B------:R-:W-:Y:S06]  /*64a0*/  UISETP.NE.AND.EX UP0, UPT, UR53, URZ, UPT, UP0 ;  /* 0x000000ff3500728c */ /* 0x000fec000bf05300 */
[----:B------:R-:W-:Y:S05]  /*64b0*/  PLOP3.LUT P3, PT, PT, PT, UP0, 0x80, 0x8 ;  /* 0x000000000008781c */ /* 0x000fea0003f6f008 */
[----:B------:R-:W1:Y:S01]  /*64c0*/  @UP0 LDCU.64 UR4, c[0x0][0x888] ;  /* 0x00011100ff0407ac */ /* 0x000e620008000a00 */
[----:B------:R-:W-:Y:S07]  /*64d0*/  @UP0 UIMAD UR6, UR60, UR6, URZ ;  /* 0x000000063c0602a4 */ /* 0x000fee000f8e02ff */
[----:B------:R-:W-:Y:S01]  /*64e0*/  @!P3 PRMT R52, R0, 0x7610, R52 ;  /* 0x000076100034b816 */ /* 0x000fe20000000034 */
[----:B-1----:R-:W-:Y:S06]  /*64f0*/  @UP0 UIMAD.WIDE UR4, UR6, 0x4, UR4 ;  /* 0x00000004060408a5 */ /* 0x002fec000f8e0204 */
[----:B------:R-:W-:Y:S02]  /*6500*/  IMAD.U32 R2, RZ, RZ, UR4 ;  /* 0x00000004ff027e24 */ /* 0x000fe4000f8e00ff */
[----:B------:R-:W-:Y:S03]  /*6510*/  IMAD.U32 R3, RZ, RZ, UR5 ;  /* 0x00000005ff037e24 */ /* 0x000fe6000f8e00ff */
[----:B------:R-:W1:Y:S02]  /*6520*/  @!UP0 LDCU UR4, c[0x0][0x880] ;  /* 0x00011000ff0487ac */ /* 0x000e640008000800 */
[----:B--2--5:R2:W5:Y:S02]  /*6530*/  @P3 LDG.E R27, desc[UR8][R2.64] ;  /* 0x00000008021b3981 */ /* 0x024564000c1e1900 */
[----:B-12---:R-:W-:Y:S02]  /*6540*/  @!P3 MOV R27, UR4 ;  /* 0x00000004001bbc02 */ /* 0x006fe40008000f00 */
.L_x_97:
[----:B------:R-:W-:Y:S05]  /*6550*/  @!P4 BRA `(.L_x_98) ;  /* 0x000000000024c947 */ /* 0x000fea0003800000 */
[----:B------:R-:W-:Y:S01]  /*6560*/  ISETP.NE.U32.AND P3, PT, R48, RZ, PT ;  /* 0x000000ff3000720c */ /* 0x000fe20003f65070 */
[----:B------:R-:W2:Y:S03]  /*6570*/  LDCU.64 UR4, c[0x0][0x358] ;  /* 0x00006b00ff0477ac */ /* 0x000ea60008000a00 */
[----:B------:R-:W-:Y:S11]  /*6580*/  ISETP.NE.AND.EX P3, PT, R49, RZ, PT, P3 ;  /* 0x000000ff3100720c */ /* 0x000ff60003f65330 */
[----:B------:R-:W-:Y:S02]  /*6590*/  @!UPT UIADD3 URZ, UPT, UPT, URZ, URZ, URZ ;  /* 0x000000fffffff290 */ /* 0x000fe4000fffe0ff */
[----:B------:R-:W3:Y:S01]  /*65a0*/  @P3 LDC.64 R2, c[0x0][0x8a8] ;  /* 0x00022a00ff023b82 */ /* 0x000ee20000000a00 */
[----:B-1----:R-:W-:Y:S04]  /*65b0*/  @P3 IMAD R0, R50, UR60, RZ ;  /* 0x0000003c32003c24 */ /* 0x002fe8000f8e02ff */
[----:B---3--:R-:W-:Y:S05]  /*65c0*/  @P3 IMAD.WIDE R2, R0, 0x4, R2 ;  /* 0x0000000400023825 */ /* 0x008fea00078e0202 */
[----:B--2--5:R2:W5:Y:S02]  /*65d0*/  @P3 LDG.E R24, desc[UR4][R2.64] ;  /* 0x0000000402183981 */ /* 0x024564000c1e1900 */
[----:B--2---:R-:W3:Y:S02]  /*65e0*/  @!P3 LDC R24, c[0x0][0x8a0] ;  /* 0x00022800ff18bb82 */ /* 0x004ee40000000800 */
.L_x_98:
[----:B-----5:R-:W-:Y:S01]  /*65f0*/  FSETP.NEU.AND P3, PT, R27, RZ, PT ;  /* 0x000000ff1b00720b */ /* 0x020fe20003f6d000 */
[----:B------:R-:W-:Y:S01]  /*6600*/  IMAD.SHL.U32 R75, R26, 0x4, RZ ;  /* 0x000000041a4b7824 */ /* 0x000fe200078e00ff */
[----:B------:R-:W-:Y:S01]  /*6610*/  SEL R4, RZ, 0xffffffff, P2 ;  /* 0xffffffffff047807 */ /* 0x000fe20001000000 */
[----:B------:R-:W-:Y:S01]  /*6620*/  BSSY B1, `(.L_x_99) ;  /* 0x0000044000017945 */ /* 0x000fe20003800000 */
[----:B------:R-:W-:Y:S01]  /*6630*/  @P1 LOP3.LUT P2, RZ, R52, 0xff, RZ, 0xc0, !PT ;  /* 0x000000ff34ff1812 */ /* 0x000fe2000784c0ff */
[----:B------:R-:W-:Y:S01]  /*6640*/  VIADD R70, R75, UR43 ;  /* 0x0000002b4b467c36 */ /* 0x000fe20008000000 */
[----:B-1----:R-:W-:Y:S01]  /*6650*/  @P1 SEL R0, RZ, 0xffffffff, P3 ;  /* 0xffffffffff001807 */ /* 0x002fe20001800000 */
[----:B------:R-:W-:Y:S01]  /*6660*/  IMAD.MOV.U32 R76, RZ, RZ, 0x1 ;  /* 0x00000001ff4c7424 */ /* 0x000fe200078e00ff */
[----:B------:R-:W-:Y:S01]  /*6670*/  LOP3.LUT R61, R61, 0x1, RZ, 0x3c, !PT ;  /* 0x000000013d3d7812 */ /* 0x000fe200078e3cff */
[----:B------:R-:W-:Y:S01]  /*6680*/  IMAD.MOV.U32 R74, RZ, RZ, RZ ;  /* 0x000000ffff4a7224 */ /* 0x000fe200078e00ff */
[----:B------:R-:W-:Y:S02]  /*6690*/  @P0 SEL R0, R4, R0, !P2 ;  /* 0x0000000004000207 */ /* 0x000fe40005000000 */
[----:B------:R-:W-:Y:S02]  /*66a0*/  CS2R R46, SRZ ;  /* 0x00000000002e7805 */ /* 0x000fe4000001ff00 */
[----:B------:R-:W-:Y:S02]  /*66b0*/  LEA R72, R22, UR43, 0x3 ;  /* 0x0000002b16487c11 */ /* 0x000fe4000f8e18ff */
[----:B------:R-:W-:Y:S02]  /*66c0*/  CS2R R44, SRZ ;  /* 0x00000000002c7805 */ /* 0x000fe4000001ff00 */
[----:B------:R-:W-:Y:S02]  /*66d0*/  @P1 LOP3.LUT R0, R0, 0x1, RZ, 0xc0, !PT ;  /* 0x0000000100001812 */ /* 0x000fe400078ec0ff */
[----:B------:R-:W-:Y:S02]  /*66e0*/  CS2R R42, SRZ ;  /* 0x00000000002a7805 */ /* 0x000fe4000001ff00 */
[----:B------:R-:W-:Y:S02]  /*66f0*/  SHF.L.U32 R2, R60, 0x1f, RZ ;  /* 0x0000001f3c027819 */ /* 0x000fe400000006ff */
[----:B------:R-:W-:Y:S02]  /*6700*/  CS2R R40, SRZ ;  /* 0x0000000000287805 */ /* 0x000fe4000001ff00 */
[----:B------:R-:W-:Y:S02]  /*6710*/  ISETP.NE.U32.OR P6, PT, R0, 0x1, !P1 ;  /* 0x000000010000780c */ /* 0x000fe40004fc5470 */
[----:B------:R-:W-:Y:S02]  /*6720*/  CS2R R38, SRZ ;  /* 0x0000000000267805 */ /* 0x000fe4000001ff00 */
[----:B------:R-:W-:Y:S02]  /*6730*/  PLOP3.LUT P2, PT, PT, PT, UP1, 0x80, 0x8 ;  /* 0x000000000008781c */ /* 0x000fe40003f4f018 */
[----:B------:R-:W-:Y:S02]  /*6740*/  CS2R R36, SRZ ;  /* 0x0000000000247805 */ /* 0x000fe4000001ff00 */
[----:B------:R-:W-:Y:S02]  /*6750*/  LEA.HI R25, R22, R22, RZ, 0x1 ;  /* 0x0000001616197211 */ /* 0x000fe400078f08ff */
[----:B------:R-:W-:Y:S02]  /*6760*/  CS2R R34, SRZ ;  /* 0x0000000000227805 */ /* 0x000fe4000001ff00 */
[----:B------:R-:W-:Y:S02]  /*6770*/  LOP3.LUT P4, R57, R52, 0xff, RZ, 0xc0, !PT ;  /* 0x000000ff34397812 */ /* 0x000fe4000788c0ff */
[----:B------:R-:W-:Y:S02]  /*6780*/  CS2R R32, SRZ ;  /* 0x0000000000207805 */ /* 0x000fe4000001ff00 */
[----:B------:R-:W-:Y:S01]  /*6790*/  SEL R3, RZ, 0xffffffff, P3 ;  /* 0xffffffffff037807 */ /* 0x000fe20001800000 */
[----:B------:R-:W-:Y:S01]  /*67a0*/  VIADD R69, R70, 0x400 ;  /* 0x0000040046457836 */ /* 0x000fe20000000000 */
[----:B------:R-:W-:Y:S01]  /*67b0*/  P2R R67, PR, RZ, 0x40 ;  /* 0x00000040ff437803 */ /* 0x000fe20000000000 */
[----:B------:R-:W-:Y:S01]  /*67c0*/  IMAD.IADD R68, R62, 0x1, R70 ;  /* 0x000000013e447824 */ /* 0x000fe200078e0246 */
[----:B------:R-:W-:Y:S02]  /*67d0*/  @P6 SHF.L.U32 R0, R61, 0x1f, RZ ;  /* 0x0000001f3d006819 */ /* 0x000fe400000006ff */
[----:B------:R-:W-:Y:S02]  /*67e0*/  @P2 SEL R3, R4, R3, !P4 ;  /* 0x0000000304032207 */ /* 0x000fe40006000000 */
[----:B------:R1:W2:Y:S02]  /*67f0*/  @P6 SYNCS.PHASECHK.TRANS64.TRYWAIT P1, [UR43+0x20], R0 ;  /* 0x00002000ff0065a7 */ /* 0x0002a4000802112b */
[----:B------:R-:W-:Y:S04]  /*6800*/  LOP3.LUT R3, R3, 0x1, RZ, 0xc0, !PT ;  /* 0x0000000103037812 */ /* 0x000fe800078ec0ff */
[----:B------:R-:W-:Y:S04]  /*6810*/  ISETP.NE.U32.AND P5, PT, R3, 0x1, PT ;  /* 0x000000010300780c */ /* 0x000fe80003fa5070 */
[----:B------:R-:W-:Y:S01]  /*6820*/  P2R R77, PR, RZ, 0x20 ;  /* 0x00000020ff4d7803 */ /* 0x000fe20000000000 */
[----:B------:R4:W3:Y:S01]  /*6830*/  SYNCS.PHASECHK.TRANS64.TRYWAIT P0, [R72+URZ+0x90], R2 ;  /* 0x00009002480075a7 */ /* 0x0008e200080011ff */
[C---:B-1----:R-:W-:Y:S01]  /*6840*/  IMAD.SHL.U32 R0, R25.reuse, 0x40, RZ ;  /* 0x0000004019007824 */ /* 0x042fe200078e00ff */
[----:B------:R-:W-:Y:S04]  /*6850*/  LOP3.LUT R25, R25, 0xffe, RZ, 0xc0, !PT ;  /* 0x00000ffe19197812 */ /* 0x000fe800078ec0ff */
[----:B------:R-:W-:Y:S01]  /*6860*/  LOP3.LUT R0, R0, 0xffffff80, RZ, 0xc0, !PT ;  /* 0xffffff8000007812 */ /* 0x000fe200078ec0ff */
[----:B------:R-:W-:Y:S04]  /*6870*/  IMAD.IADD R25, R22, 0x1, -R25 ;  /* 0x0000000116197824 */ /* 0x000fe800078e0a19 */
[----:B------:R-:W-:Y:S04]  /*6880*/  IMAD.IADD R0, R23, 0x1, R0 ;  /* 0x0000000117007824 */ /* 0x000fe800078e0200 */
[----:B------:R-:W-:Y:S01]  /*6890*/  IMAD R25, R25, 0x100000, R0 ;  /* 0x0010000019197824 */ /* 0x000fe200078e0200 */
[----:B--2---:R-:W-:Y:S01]  /*68a0*/  @P6 SEL R76, RZ, 0x1, !P1 ;  /* 0x00000001ff4c6807 */ /* 0x004fe20004800000 */
[----:B----4-:R-:W-:Y:S06]  /*68b0*/  @!P6 BRA `(.L_x_100) ;  /* 0x000000000068e947 */ /* 0x010fec0003800000 */
[C---:B------:R-:W-:Y:S01]  /*68c0*/  @P5 IMAD R5, R63.reuse, 0x4, R69 ;  /* 0x000000043f055824 */ /* 0x040fe200078e0245 */
[----:B------:R-:W-:Y:S01]  /*68d0*/  ISETP.NE.AND P1, PT, R76, RZ, PT ;  /* 0x000000ff4c00720c */ /* 0x000fe20003f25270 */
[----:B------:R-:W-:Y:S01]  /*68e0*/  @P5 IMAD R4, R63, 0x4, R70 ;  /* 0x000000043f045824 */ /* 0x000fe200078e0246 */
[----:B------:R-:W-:Y:S01]  /*68f0*/  BSSY B0, `(.L_x_101) ;  /* 0x000000e000007945 */ /* 0x000fe20003800000 */
[----:B------:R-:W-:Y:S01]  /*6900*/  IMAD.MOV.U32 R46, RZ, RZ, RZ ;  /* 0x000000ffff2e7224 */ /* 0x000fe200078e00ff */
[----:B------:R-:W-:Y:S01]  /*6910*/  CS2R R42, SRZ ;  /* 0x00000000002a7805 */ /* 0x000fe2000001ff00 */
[----:B------:R-:W-:Y:S01]  /*6920*/  @P5 IMAD.IADD R5, R62, 0x1, R5 ;  /* 0x000000013e055824 */ /* 0x000fe200078e0205 */
[----:B------:R-:W-:Y:S02]  /*6930*/  CS2R R40, SRZ ;  /* 0x0000000000287805 */ /* 0x000fe4000001ff00 */
[----:B------:R-:W-:Y:S02]  /*6940*/  CS2R R44, SRZ ;  /* 0x00000000002c7805 */ /* 0x000fe4000001ff00 */
[----:B------:R-:W-:Y:S02]  /*6950*/  CS2R R34, SRZ ;  /* 0x0000000000227805 */ /* 0x000fe4000001ff00 */
[----:B------:R-:W-:Y:S02]  /*6960*/  CS2R R32, SRZ ;  /* 0x0000000000207805 */ /* 0x000fe4000001ff00 */
[----:B------:R-:W-:Y:S02]  /*6970*/  CS2R R38, SRZ ;  /* 0x0000000000267805 */ /* 0x000fe4000001ff00 */
[----:B------:R-:W-:Y:S01]  /*6980*/  CS2R R36, SRZ ;  /* 0x0000000000247805 */ /* 0x000fe2000001ff00 */
[----:B------:R-:W-:Y:S06]  /*6990*/  @P1 BRA `(.L_x_102) ;  /* 0x00000000000c1947 */ /* 0x000fec0003800000 */
[----:B------:R-:W-:Y:S04]  /*69a0*/  SHF.L.U32 R3, R61, 0x1f, RZ ;  /* 0x0000001f3d037819 */ /* 0x000fe800000006ff */
[----:B------:R-:W1:Y:S02]  /*69b0*/  SYNCS.PHASECHK.TRANS64.TRYWAIT P1, [UR43+0x20], R3 ;  /* 0x00002003ff0075a7 */ /* 0x000e64000802112b */
[----:B-1----:R-:W-:Y:S05]  /*69c0*/  @!P1 BRA `(.L_x_103) ;  /* 0x0000002800709947 */ /* 0x002fea0003800000 */
.L_x_102:
[----:B------:R-:W-:Y:S05]  /*69d0*/  BSYNC B0 ;  /* 0x0000000000007941 */ /* 0x000fea0003800000 */
.L_x_101:
[----:B------:R-:W-:Y:S01]  /*69e0*/  ISETP.NE.AND P1, PT, R77, RZ, PT ;  /* 0x000000ff4d00720c */ /* 0x000fe20003f25270 */
[----:B------:R-:W-:Y:S11]  /*69f0*/  HFMA2 R74, -RZ, RZ, 0, 5.9604644775390625e-08 ;  /* 0x00000001ff4a7431 */ /* 0x000ff600000001ff */
[----:B------:R-:W-:Y:S01]  /*6a00*/  @!UPT UIADD3 URZ, UPT, UPT, URZ, URZ, URZ ;  /* 0x000000fffffff290 */ /* 0x000fe2000fffe0ff */
[----:B------:R-:W-:Y:S05]  /*6a10*/  @P1 WARPSYNC.ALL ;  /* 0x0000000000001948 */ /* 0x000fea0003800000 */
[----:B------:R2:W4:Y:S04]  /*6a20*/  @P1 LDSM.16.M88.4 R40, [R4+0x400] ;  /* 0x000400000428183b */ /* 0x0005280000000200 */
[----:B------:R2:W1:Y:S04]  /*6a30*/  @P1 LDSM.16.M88.4 R44, [R5] ;  /* 0x00000000052c183b */ /* 0x0004680000000200 */
[----:B------:R2:W1:Y:S04]  /*6a40*/  @P1 LDSM.16.M88.4 R32, [R75+UR43+0x400] ;  /* 0x0004002b4b20183b */ /* 0x0004680008000200 */
[----:B------:R2:W1:Y:S02]  /*6a50*/  @P1 LDSM.16.M88.4 R36, [R68+0x400] ;  /* 0x000400004424183b */ /* 0x0004640000000200 */
.L_x_100:
[----:B------:R-:W-:Y:S05]  /*6a60*/  BSYNC B1 ;  /* 0x0000000000017941 */ /* 0x000fea0003800000 */
.L_x_99:
[----:B-1----:R-:W-:Y:S04]  /*6a70*/  SHF.R.U32.HI R0, RZ, 0x15, R25 ;  /* 0x00000015ff007819 */ /* 0x002fe80000011619 */
[----:B------:R-:W-:Y:S01]  /*6a80*/  LOP3.LUT P1, RZ, R0, 0x3, R53, 0x48, !PT ;  /* 0x0000000300ff7812 */ /* 0x000fe20007824835 */
[----:B------:R-:W-:Y:S01]  /*6a90*/  @!UPT UIADD3 URZ, UPT, UPT, URZ, URZ, URZ ;  /* 0x000000fffffff290 */ /* 0x000fe2000fffe0ff */
[----:B---3--:R-:W-:Y:S11]  /*6aa0*/  @P0 BRA `(.L_x_104) ;  /* 0x0000000000080947 */ /* 0x008ff60003800000 */
[----:B------:R-:W1:Y:S02]  /*6ab0*/  SYNCS.PHASECHK.TRANS64.TRYWAIT P0, [R72+URZ+0x90], R2 ;  /* 0x00009002480075a7 */ /* 0x000e6400080011ff */
[----:B-1----:R-:W-:Y:S05]  /*6ac0*/  @!P0 BRA `(.L_x_105) ;  /* 0x0000002800488947 */ /* 0x002fea0003800000 */
.L_x_104:
[----:B------:R-:W-:Y:S05]  /*6ad0*/  @!P1 BRA `(.L_x_106) ;  /* 0x0000000000409947 */ /* 0x000fea0003800000 */
[----:B------:R-:W2:Y:S01]  /*6ae0*/  LDCU.64 UR8, c[0x4][0x70] ;  /* 0x01000e00ff0877ac */ /* 0x000ea20008000a00 */
[----:B------:R-:W-:Y:S01]  /*6af0*/  MOV R3, 0x0 ;  /* 0x0000000000037802 */ /* 0x000fe20000000f00 */
[----:B------:R-:W-:Y:S02]  /*6b00*/  HFMA2 R12, -RZ, RZ, 0, 5.9604644775390625e-08 ;  /* 0x00000001ff0c7431 */ /* 0x000fe400000001ff */
[----:B------:R-:W-:Y:S02]  /*6b10*/  IMAD.MOV.U32 R8, RZ, RZ, 0x192 ;  /* 0x00000192ff087424 */ /* 0x000fe400078e00ff */
[----:B------:R-:W-:Y:S01]  /*6b20*/  IMAD.MOV.U32 R13, RZ, RZ, RZ ;  /* 0x000000ffff0d7224 */ /* 0x000fe200078e00ff */
[----:B------:R-:W3:Y:S01]  /*6b30*/  LDCU.64 UR6, c[0x4][0x78] ;  /* 0x01000f00ff0677ac */ /* 0x000ee20008000a00 */
[----:B-1----:R-:W1:Y:S01]  /*6b40*/  LDC.64 R2, c[0x4][R3] ;  /* 0x0100000003027b82 */ /* 0x002e620000000a00 */
[----:B------:R-:W5:Y:S01]  /*6b50*/  LDCU.64 UR4, c[0x4][0x10] ;  /* 0x01000200ff0477ac */ /* 0x000f620008000a00 */
[----:B--2---:R-:W-:Y:S01]  /*6b60*/  MOV R5, UR9 ;  /* 0x0000000900057c02 */ /* 0x004fe20008000f00 */
[----:B------:R-:W-:Y:S01]  /*6b70*/  IMAD.U32 R4, RZ, RZ, UR8 ;  /* 0x00000008ff047e24 */ /* 0x000fe2000f8e00ff */
[----:B---3--:R-:W-:Y:S01]  /*6b80*/  MOV R7, UR7 ;  /* 0x0000000700077c02 */ /* 0x008fe20008000f00 */
[----:B------:R-:W-:Y:S01]  /*6b90*/  IMAD.U32 R6, RZ, RZ, UR6 ;  /* 0x00000006ff067e24 */ /* 0x000fe2000f8e00ff */
[----:B-----5:R-:W-:Y:S01]  /*6ba0*/  MOV R11, UR5 ;  /* 0x00000005000b7c02 */ /* 0x020fe20008000f00 */
[----:B------:R-:W-:Y:S02]  /*6bb0*/  IMAD.U32 R10, RZ, RZ, UR4 ;  /* 0x00000004ff0a7e24 */ /* 0x000fe4000f8e00ff */
[----:B------:R-:W-:Y:S07]  /*6bc0*/  LEPC R20, `(.L_x_106) ;  /* 0x000000001014794e */ /* 0x000fee0000000000 */
[----:B-1--4-:R-:W-:Y:S05]  /*6bd0*/  CALL.ABS.NOINC R2 ;  /* 0x0000000002007343 */ /* 0x012fea0003c00000 */
.L_x_106:
[----:B------:R-:W-:Y:S05]  /*6be0*/  WARPSYNC.ALL ;  /* 0x0000000000007948 */ /* 0x000fea0003800000 */
[----:B------:R-:W-:Y:S01]  /*6bf0*/  R2UR UR4, R25 ;  /* 0x00000000190472ca */ /* 0x000fe200000e0000 */
[----:B------:R-:W-:Y:S01]  /*6c00*/  BSSY.RECONVERGENT B0, `(.L_x_107) ;  /* 0x000003c000007945 */ /* 0x000fe20003800200 */
[----:B------:R-:W-:Y:S02]  /*6c10*/  SHF.L.U32 R73, R63, 0x2, RZ ;  /* 0x000000023f497819 */ /* 0x000fe400000006ff */
[----:B------:R-:W-:Y:S02]  /*6c20*/  ISETP.NE.AND P0, PT, R64, RZ, PT ;  /* 0x000000ff4000720c */ /* 0x000fe40003f05270 */
[----:B------:R-:W-:Y:S04]  /*6c30*/  IADD3 R69, PT, PT, R69, R73, RZ ;  /* 0x0000004945457210 */ /* 0x000fe80007ffe0ff */
[----:B------:R-:W-:Y:S03]  /*6c40*/  IADD3 R71, PT, PT, R62, R69, RZ ;  /* 0x000000453e477210 */ /* 0x000fe60007ffe0ff */
[----:B--2---:R-:W2:Y:S02]  /*6c50*/  LDTM.16dp128bit.x8 R4, tmem[UR4] ;  /* 0x00000004000479ee */ /* 0x004ea40008180000 */
[C---:B--2---:R-:W-:Y:S01]  /*6c60*/  FMUL R0, R24.reuse, R4 ;  /* 0x0000000418007220 */ /* 0x044fe20000400000 */
[C---:B-1----:R-:W-:Y:S01]  /*6c70*/  FMUL R2, R24.reuse, R5 ;  /* 0x0000000518027220 */ /* 0x042fe20000400000 */
[C---:B------:R-:W-:Y:S01]  /*6c80*/  FMUL R3, R24.reuse, R6 ;  /* 0x0000000618037220 */ /* 0x040fe20000400000 */
[C---:B------:R-:W-:Y:S01]  /*6c90*/  FMUL R7, R24.reuse, R7 ;  /* 0x0000000718077220 */ /* 0x040fe20000400000 */
[C---:B------:R-:W-:Y:S01]  /*6ca0*/  FFMA R28, R27.reuse, R32, R0 ;  /* 0x000000201b1c7223 */ /* 0x040fe20000000000 */
        /* <DEDUP_REMOVED lines=10> */
[----:B------:R1:W-:Y:S01]  /*6d50*/  STSM.16.M88.4 [R70+0x400], R28 ;  /* 0x0004001c46007844 */ /* 0x0003e20000000200 */
[C---:B------:R-:W-:Y:S01]  /*6d60*/  FMUL R9, R24.reuse, R13 ;  /* 0x0000000d18097220 */ /* 0x040fe20000400000 */
[C---:B------:R-:W-:Y:S01]  /*6d70*/  FFMA R6, R27.reuse, R38, R6 ;  /* 0x000000261b067223 */ /* 0x040fe20000000006 */
[C---:B------:R-:W-:Y:S01]  /*6d80*/  FMUL R10, R24.reuse, R14 ;  /* 0x0000000e180a7220 */ /* 0x040fe20000400000 */
[C---:B------:R-:W-:Y:S01]  /*6d90*/  FFMA R7, R27.reuse, R39, R11 ;  /* 0x000000271b077223 */ /* 0x040fe2000000000b */
[C---:B------:R-:W-:Y:S01]  /*6da0*/  FMUL R15, R24.reuse, R15 ;  /* 0x0000000f180f7220 */ /* 0x040fe20000400000 */
[C---:B----4-:R-:W-:Y:S01]  /*6db0*/  FFMA R8, R27.reuse, R40, R8 ;  /* 0x000000281b087223 */ /* 0x050fe20000000008 */
[C---:B------:R-:W-:Y:S01]  /*6dc0*/  FMUL R12, R24.reuse, R16 ;  /* 0x00000010180c7220 */ /* 0x040fe20000400000 */
[C---:B------:R-:W-:Y:S01]  /*6dd0*/  FFMA R9, R27.reuse, R41, R9 ;  /* 0x000000291b097223 */ /* 0x040fe20000000009 */
[----:B------:R1:W-:Y:S01]  /*6de0*/  STSM.16.M88.4 [R68+0x400], R4 ;  /* 0x0004000444007844 */ /* 0x0003e20000000200 */
[C---:B------:R-:W-:Y:S01]  /*6df0*/  FMUL R13, R24.reuse, R17 ;  /* 0x00000011180d7220 */ /* 0x040fe20000400000 */
[C---:B------:R-:W-:Y:S01]  /*6e00*/  FFMA R10, R27.reuse, R42, R10 ;  /* 0x0000002a1b0a7223 */ /* 0x040fe2000000000a */
[C---:B------:R-:W-:Y:S01]  /*6e10*/  FMUL R14, R24.reuse, R18 ;  /* 0x00000012180e7220 */ /* 0x040fe20000400000 */
[C---:B------:R-:W-:Y:S01]  /*6e20*/  FFMA R11, R27.reuse, R43, R15 ;  /* 0x0000002b1b0b7223 */ /* 0x040fe2000000000f */
[----:B------:R-:W-:Y:S01]  /*6e30*/  FMUL R19, R24, R19 ;  /* 0x0000001318137220 */ /* 0x000fe20000400000 */
[C---:B------:R-:W-:Y:S01]  /*6e40*/  FFMA R12, R27.reuse, R44, R12 ;  /* 0x0000002c1b0c7223 */ /* 0x040fe2000000000c */
[C---:B------:R-:W-:Y:S01]  /*6e50*/  FFMA R13, R27.reuse, R45, R13 ;  /* 0x0000002d1b0d7223 */ /* 0x040fe2000000000d */
[C---:B------:R-:W-:Y:S01]  /*6e60*/  FFMA R14, R27.reuse, R46, R14 ;  /* 0x0000002e1b0e7223 */ /* 0x040fe2000000000e */
[----:B------:R1:W-:Y:S01]  /*6e70*/  STSM.16.M88.4 [R69], R8 ;  /* 0x0000000845007844 */ /* 0x0003e20000000200 */
[----:B------:R-:W-:Y:S05]  /*6e80*/  FFMA R15, R27, R47, R19 ;  /* 0x0000002f1b0f7223 */ /* 0x000fea0000000013 */
[----:B------:R1:W-:Y:S01]  /*6e90*/  STSM.16.M88.4 [R71], R12 ;  /* 0x0000000c47007844 */ /* 0x0003e20000000200 */
[----:B------:R-:W-:Y:S01]  /*6ea0*/  @!PT LDS RZ, [RZ] ;  /* 0x00000000fffff984 */ /* 0x000fe20000000800 */
[----:B------:R-:W-:Y:S01]  /*6eb0*/  @!PT LDS RZ, [RZ] ;  /* 0x00000000fffff984 */ /* 0x000fe20000000800 */
[----:B------:R-:W-:Y:S01]  /*6ec0*/  @!PT LDS RZ, [RZ] ;  /* 0x00000000fffff984 */ /* 0x000fe20000000800 */
[----:B------:R-:W-:Y:S01]  /*6ed0*/  @!PT LDS RZ, [RZ] ;  /* 0x00000000fffff984 */ /* 0x000fe20000000800 */
[----:B------:R2:W-:Y:S06]  /*6ee0*/  MEMBAR.ALL.CTA ;  /* 0x0000000000007992 */ /* 0x0005ec0000008000 */
[----:B--2---:R-:W2:Y:S02]  /*6ef0*/  FENCE.VIEW.ASYNC.S ;  /* 0x00000000000073c6 */ /* 0x004ea40000000000 */
[----:B--2---:R-:W-:Y:S06]  /*6f00*/  BAR.SYNC.DEFER_BLOCKING 0x1, 0x80 ;  /* 0x0042000000007b1d */ /* 0x004fec0000010000 */
[----:B------:R-:W-:Y:S05]  /*6f10*/  @P0 BRA `(.L_x_108) ;  /* 0x0000000000280947 */ /* 0x000fea0003800000 */
[----:B------:R-:W2:Y:S01]  /*6f20*/  LDCU.64 UR6, c[0x0][0x348] ;  /* 0x00006900ff0677ac */ /* 0x000ea20008000a00 */
[----:B------:R-:W-:Y:S01]  /*6f30*/  UIADD3 UR4, UPT, UPT, UR43, 0x400, URZ ;  /* 0x000004002b047890 */ /* 0x000fe2000fffe0ff */
[----:B------:R-:W-:Y:S05]  /*6f40*/  UMOV UR51, UR60 ;  /* 0x0000003c00337c82 */ /* 0x000fea0008000000 */
[----:B------:R-:W-:Y:S04]  /*6f50*/  MOV R56, UR4 ;  /* 0x0000000400387c02 */ /* 0x000fe80008000f00 */
[----:B------:R-:W-:Y:S01]  /*6f60*/  R2UR UR48, R56 ;  /* 0x00000000383072ca */ /* 0x000fe200000e0000 */
[----:B--2---:R-:W-:Y:S04]  /*6f70*/  UIADD3 UR4, UP0, UPT, UR6, 0x680, URZ ;  /* 0x0000068006047890 */ /* 0x004fe8000ff1e0ff */
[----:B------:R-:W-:Y:S09]  /*6f80*/  UIADD3.X UR5, UPT, UPT, URZ, UR7, URZ, UP0, !UPT ;  /* 0x00000007ff057290 */ /* 0x000ff200087fe4ff */
[----:B------:R2:W-:Y:S01]  /*6f90*/  UTMASTG.3D [UR48], [UR4] ;  /* 0x00000030040073b5 */ /* 0x0005e20008010000 */
[----:B------:R0:W-:Y:S01]  /*6fa0*/  UTMACMDFLUSH ;  /* 0x00000000000079b7 */ /* 0x0001e20000000000 */
[----:B--2---:R-:W-:Y:S04]  /*6fb0*/  DEPBAR.LE SB0, 0x1 ;  /* 0x000080400000791a */ /* 0x004fe80000000000 */
.L_x_108:
[----:B------:R-:W-:Y:S05]  /*6fc0*/  BSYNC.RECONVERGENT B0 ;  /* 0x0000000000007941 */ /* 0x000fea0003800200 */
.L_x_107:
[----:B------:R-:W-:Y:S01]  /*6fd0*/  BAR.SYNC.DEFER_BLOCKING 0x1, 0x80 ;  /* 0x0042000000007b1d */ /* 0x000fe20000010000 */
[----:B------:R-:W-:Y:S01]  /*6fe0*/  ISETP.NE.AND P1, PT, R67, RZ, PT ;  /* 0x000000ff4300720c */ /* 0x000fe20003f25270 */
[----:B------:R-:W-:Y:S01]  /*6ff0*/  UISETP.NE.AND UP0, UPT, UR46, URZ, UPT ;  /* 0x000000ff2e00728c */ /* 0x000fe2000bf05270 */
[----:B------:R-:W-:Y:S11]  /*7000*/  LEA R2, R74, UR43, 0x3 ;  /* 0x0000002b4a027c11 */ /* 0x000ff6000f8e18ff */
[----:B------:R-:W-:Y:S01]  /*7010*/  @P1 SHF.L.U32 R3, R61, 0x1f, RZ ;  /* 0x0000001f3d031819 */ /* 0x000fe200000006ff */
[----:B------:R-:W-:Y:S06]  /*7020*/  BRA.U !UP0, `(.L_x_109) ;  /* 0x0000000108247547 */ /* 0x000fec000b800000 */
[----:B-1----:R-:W-:Y:S01]  /*7030*/  IMAD.U32 R4, RZ, RZ, UR45 ;  /* 0x0000002dff047e24 */ /* 0x002fe2000f8e00ff */
[----:B------:R-:W-:Y:S01]  /*7040*/  MOV R0, UR54 ;  /* 0x0000003600007c02 */ /* 0x000fe20008000f00 */
[----:B------:R-:W-:Y:S03]  /*7050*/  UIADD3 UR4, UPT, UPT, UR45, 0x1, URZ ;  /* 0x000000012d047890 */ /* 0x000fe6000fffe0ff */
[----:B------:R-:W-:Y:S01]  /*7060*/  @P1 LEA R4, R4, UR43, 0x3 ;  /* 0x0000002b04041c11 */ /* 0x000fe2000f8e18ff */
[----:B------:R-:W-:Y:S04]  /*7070*/  UISETP.NE.AND UP0, UPT, UR4, 0x4, UPT ;  /* 0x000000040400788c */ /* 0x000fe8000bf05270 */
[----:B------:R-:W-:Y:S01]  /*7080*/  @P1 VIADD R4, R4, 0x40 ;  /* 0x0000004004041836 */ /* 0x000fe20000000000 */
[----:B------:R-:W-:Y:S04]  /*7090*/  USEL UR45, UR4, URZ, UP0 ;  /* 0x000000ff042d7287 */ /* 0x000fe80008000000 */
[----:B------:R-:W-:Y:S04]  /*70a0*/  @P1 PRMT R0, R0, 0x654, R4 ;  /* 0x0000065400001816 */ /* 0x000fe80000000004 */
[----:B------:R2:W-:Y:S04]  /*70b0*/  @P1 SYNCS.ARRIVE.TRANS64.RED.A1T0 RZ, [R0+URZ], RZ ;  /* 0x000000ff00ff19a7 */ /* 0x0005e800081004ff */
.L_x_109:
[----:B------:R-:W3:Y:S01]  /*70c0*/  @P1 SYNCS.PHASECHK.TRANS64.TRYWAIT P0, [R2+URZ+0x20], R3 ;  /* 0x00002003020015a7 */ /* 0x000ee200080011ff */
[----:B------:R-:W-:Y:S01]  /*70d0*/  BSSY B1, `(.L_x_110) ;  /* 0x0000017000017945 */ /* 0x000fe20003800000 */
[----:B---3--:R-:W-:Y:S03]  /*70e0*/  @P1 SEL R76, RZ, 0x1, !P0 ;  /* 0x00000001ff4c1807 */ /* 0x008fe60004000000 */
[----:B------:R-:W-:Y:S05]  /*70f0*/  @!P1 BRA `(.L_x_111) ;  /* 0x0000000000509947 */ /* 0x000fea0003800000 */
[----:B------:R-:W-:Y:S01]  /*7100*/  ISETP.NE.AND P1, PT, R77, RZ, PT ;  /* 0x000000ff4d00720c */ /* 0x000fe20003f25270 */
[----:B------:R-:W-:Y:S01]  /*7110*/  BSSY B0, `(.L_x_112) ;  /* 0x000000a000007945 */ /* 0x000fe20003800000 */
[----:B------:R-:W-:Y:S11]  /*7120*/  ISETP.NE.AND P0, PT, R76, RZ, PT ;  /* 0x000000ff4c00720c */ /* 0x000ff60003f05270 */
[----:B-1----:R-:W-:Y:S04]  /*7130*/  @P1 IMAD R5, R74, 0x2000, R75 ;  /* 0x000020004a051824 */ /* 0x002fe800078e024b */
[----:B------:R-:W-:Y:S05]  /*7140*/  @P1 VIADD R4, R5, UR43 ;  /* 0x0000002b05041c36 */ /* 0x000fea0008000000 */
[----:B------:R-:W-:Y:S01]  /*7150*/  @P1 IADD3 R3, PT, PT, R73, R4, RZ ;  /* 0x0000000449031210 */ /* 0x000fe20007ffe0ff */
[----:B------:R-:W-:Y:S01]  /*7160*/  @P1 IMAD.IADD R4, R62, 0x1, R4 ;  /* 0x000000013e041824 */ /* 0x000fe200078e0204 */
[----:B------:R-:W-:Y:S06]  /*7170*/  @P0 BRA `(.L_x_113) ;  /* 0x00000000000c0947 */ /* 0x000fec0003800000 */
[----:B--2---:R-:W-:Y:S04]  /*7180*/  SHF.L.U32 R0, R61, 0x1f, RZ ;  /* 0x0000001f3d007819 */ /* 0x004fe800000006ff */
[----:B------:R-:W1:Y:S02]  /*7190*/  SYNCS.PHASECHK.TRANS64.TRYWAIT P0, [R2+URZ+0x20], R0 ;  /* 0x00002000020075a7 */ /* 0x000e6400080011ff */
[----:B-1----:R-:W-:Y:S05]  /*71a0*/  @!P0 BRA `(.L_x_114) ;  /* 0x0000002000a48947 */ /* 0x002fea0003800000 */
.L_x_113:
[----:B------:R-:W-:Y:S05]  /*71b0*/  BSYNC B0 ;  /* 0x0000000000007941 */ /* 0x000fea0003800000 */
.L_x_112:
[----:B------:R-:W-:Y:S02]  /*71c0*/  ISETP.NE.AND P0, PT, R77, RZ, PT ;  /* 0x000000ff4d00720c */ /* 0x000fe40003f05270 */
[----:B------:R-:W-:Y:S11]  /*71d0*/  IADD3 R74, PT, PT, R74, 0x1, RZ ;  /* 0x000000014a4a7810 */ /* 0x000ff60007ffe0ff */
[----:B-12---:R-:W-:Y:S01]  /*71e0*/  @P0 IMAD.IADD R0, R62, 0x1, R3 ;  /* 0x000000013e000824 */ /* 0x006fe200078e0203 */
[----:B------:R-:W-:Y:S05]  /*71f0*/  @P0 WARPSYNC.ALL ;  /* 0x0000000000000948 */ /* 0x000fea0003800000 */
[----:B------:R3:W4:Y:S04]  /*7200*/  @P0 LDSM.16.M88.4 R32, [R5+UR43+0x400] ;  /* 0x0004002b0520083b */ /* 0x0007280008000200 */
[----:B------:R3:W1:Y:S04]  /*7210*/  @P0 LDSM.16.M88.4 R36, [R4+0x400] ;  /* 0x000400000424083b */ /* 0x0006680000000200 */
[----:B------:R3:W2:Y:S04]  /*7220*/  @P0 LDSM.16.M88.4 R40, [R3+0x400] ;  /* 0x000400000328083b */ /* 0x0006a80000000200 */
[----:B------:R3:W1:Y:S02]  /*7230*/  @P0 LDSM.16.M88.4 R44, [R0+0x400] ;  /* 0x00040000002c083b */ /* 0x0006640000000200 */
.L_x_111:
[----:B------:R-:W-:Y:S05]  /*7240*/  BSYNC B1 ;  /* 0x0000000000017941 */ /* 0x000fea0003800000 */
.L_x_110:
[----:B--23--:R-:W-:Y:S05]  /*7250*/  VIADD R0, R25, 0x20 ;  /* 0x0000002019007836 */ /* 0x00cfea0000000000 */
[----:B------:R-:W-:Y:S04]  /*7260*/  SHF.R.U32.HI R0, RZ, 0x15, R0 ;  /* 0x00000015ff007819 */ /* 0x000fe80000011600 */
[----:B------:R-:W-:Y:S11]  /*7270*/  LOP3.LUT P0, RZ, R0, 0x3, R53, 0x48, !PT ;  /* 0x0000000300ff7812 */ /* 0x000ff60007804835 */
[----:B------:R-:W-:Y:S02]  /*7280*/  @!UPT UIADD3 URZ, UPT, UPT, URZ, URZ, URZ ;  /* 0x000000fffffff290 */ /* 0x000fe4000fffe0ff */
[----:B------:R-:W-:Y:S05]  /*7290*/  @!P0 BRA `(.L_x_115) ;  /* 0x0000000000408947 */ /* 0x000fea0003800000 */
[----:B------:R-:W2:Y:S01]  /*72a0*/  LDCU.64 UR8, c[0x4][0x70] ;  /* 0x01000e00ff0877ac */ /* 0x000ea20008000a00 */
[----:B------:R-:W-:Y:S01]  /*72b0*/  MOV R3, 0x0 ;  /* 0x0000000000037802 */ /* 0x000fe20000000f00 */
[----:B-1----:R-:W-:Y:S02]  /*72c0*/  HFMA2 R12, -RZ, RZ, 0, 5.9604644775390625e-08 ;  /* 0x00000001ff0c7431 */ /* 0x002fe400000001ff */
[----:B------:R-:W-:Y:S02]  /*72d0*/  IMAD.MOV.U32 R8, RZ, RZ, 0x192 ;  /* 0x00000192ff087424 */ /* 0x000fe400078e00ff */
[----:B------:R-:W-:Y:S01]  /*72e0*/  IMAD.MOV.U32 R13, RZ, RZ, RZ ;  /* 0x000000ffff0d7224 */ /* 0x000fe200078e00ff */
[----:B------:R-:W1:Y:S01]  /*72f0*/  LDCU.64 UR6, c[0x4][0x78] ;  /* 0x01000f00ff0677ac */ /* 0x000e620008000a00 */
[----:B------:R-:W3:Y:S01]  /*7300*/  LDC.64 R2, c[0x4][R3] ;  /* 0x0100000003027b82 */ /* 0x000ee20000000a00 */
[----:B------:R-:W5:Y:S01]  /*7310*/  LDCU.64 UR4, c[0x4][0x10] ;  /* 0x01000200ff0477ac */ /* 0x000f620008000a00 */
[----:B--2---:R-:W-:Y:S01]  /*7320*/  MOV R5, UR9 ;  /* 0x0000000900057c02 */ /* 0x004fe20008000f00 */
[----:B------:R-:W-:Y:S01]  /*7330*/  IMAD.U32 R4, RZ, RZ, UR8 ;  /* 0x00000008ff047e24 */ /* 0x000fe2000f8e00ff */
[----:B-1----:R-:W-:Y:S01]  /*7340*/  MOV R7, UR7 ;  /* 0x0000000700077c02 */ /* 0x002fe20008000f00 */
[----:B------:R-:W-:Y:S01]  /*7350*/  IMAD.U32 R6, RZ, RZ, UR6 ;  /* 0x00000006ff067e24 */ /* 0x000fe2000f8e00ff */
[----:B-----5:R-:W-:Y:S01]  /*7360*/  MOV R11, UR5 ;  /* 0x00000005000b7c02 */ /* 0x020fe20008000f00 */
[----:B------:R-:W-:Y:S02]  /*7370*/  IMAD.U32 R10, RZ, RZ, UR4 ;  /* 0x00000004ff0a7e24 */ /* 0x000fe4000f8e00ff */
[----:B------:R-:W-:Y:S07]  /*7380*/  LEPC R20, `(.L_x_115) ;  /* 0x000000001014794e */ /* 0x000fee0000000000 */
[----:B---34-:R-:W-:Y:S05]  /*7390*/  CALL.ABS.NOINC R2 ;  /* 0x0000000002007343 */ /* 0x018fea0003c00000 */
.L_x_115:
[----:B------:R-:W-:Y:S05]  /*73a0*/  WARPSYNC.ALL ;  /* 0x0000000000007948 */ /* 0x000fea0003800000 */
[----:B------:R-:W-:Y:S01]  /*73b0*/  R2UR UR4, R25 ;  /* 0x00000000190472ca */ /* 0x000fe200000e0000 */
[----:B------:R-:W-:Y:S01]  /*73c0*/  BSSY.RECONVERGENT B0, `(.L_x_116) ;  /* 0x0000041000007945 */ /* 0x000fe20003800200 */
[----:B------:R-:W-:Y:S02]  /*73d0*/  ISETP.NE.AND P6, PT, R67, RZ, PT ;  /* 0x000000ff4300720c */ /* 0x000fe40003fc5270 */
[----:B------:R-:W-:Y:S02]  /*73e0*/  ISETP.NE.AND P0, PT, R64, RZ, PT ;  /* 0x000000ff4000720c */ /* 0x000fe40003f05270 */
[----:B------:R-:W-:Y:S07]  /*73f0*/  MOV R20, UR45 ;  /* 0x0000002d00147c02 */ /* 0x000fee0008000f00 */
[----:B-1----:R-:W1:Y:S02]  /*7400*/  LDTM.16dp128bit.x8 R4, tmem[UR4+0x20] ;  /* 0x00002004000479ee */ /* 0x002e640008180000 */
[----:B------:R-:W-:Y:S01]  /*7410*/  @P6 LEA R20, R20, UR43, 0x3 ;  /* 0x0000002b14146c11 */ /* 0x000fe2000f8e18ff */
[C---:B-1----:R-:W-:Y:S01]  /*7420*/  FMUL R0, R24.reuse, R4 ;  /* 0x0000000418007220 */ /* 0x042fe20000400000 */
[C---:B------:R-:W-:Y:S01]  /*7430*/  FMUL R2, R24.reuse, R5 ;  /* 0x0000000518027220 */ /* 0x040fe20000400000 */
[C---:B------:R-:W-:Y:S01]  /*7440*/  FMUL R3, R24.reuse, R6 ;  /* 0x0000000618037220 */ /* 0x040fe20000400000 */
[C---:B------:R-:W-:Y:S01]  /*7450*/  FMUL R7, R24.reuse, R7 ;  /* 0x0000000718077220 */ /* 0x040fe20000400000 */
[C---:B----4-:R-:W-:Y:S01]  /*7460*/  FFMA R28, R27.reuse, R32, R0 ;  /* 0x000000201b1c7223 */ /* 0x050fe20000000000 */
        /* <DEDUP_REMOVED lines=28> */
[----:B------:R1:W-:Y:S01]  /*7630*/  STSM.16.M88.4 [R69+0x2000], R8 ;  /* 0x0020000845007844 */ /* 0x0003e20000000200 */
[----:B------:R-:W-:Y:S01]  /*7640*/  FFMA R15, R27, R47, R19 ;  /* 0x0000002f1b0f7223 */ /* 0x000fe20000000013 */
[----:B------:R-:W-:Y:S02]  /*7650*/  MOV R16, UR54 ;  /* 0x0000003600107c02 */ /* 0x000fe40008000f00 */
[----:B------:R-:W-:Y:S02]  /*7660*/  @P6 IADD3 R17, PT, PT, R20, 0x40, RZ ;  /* 0x0000004014116810 */ /* 0x000fe40007ffe0ff */
[----:B------:R1:W-:Y:S01]  /*7670*/  STSM.16.M88.4 [R71+0x2000], R12 ;  /* 0x0020000c47007844 */ /* 0x0003e20000000200 */
[----:B------:R-:W-:Y:S02]  /*7680*/  LEA R0, R74, UR43, 0x3 ;  /* 0x0000002b4a007c11 */ /* 0x000fe4000f8e18ff */
[----:B------:R-:W-:Y:S01]  /*7690*/  @P6 PRMT R16, R16, 0x654, R17 ;  /* 0x0000065410106816 */ /* 0x000fe20000000011 */
[----:B------:R-:W-:Y:S01]  /*76a0*/  @!PT LDS RZ, [RZ] ;  /* 0x00000000fffff984 */ /* 0x000fe20000000800 */
[----:B------:R-:W-:Y:S01]  /*76b0*/  @!PT LDS RZ, [RZ] ;  /* 0x00000000fffff984 */ /* 0x000fe20000000800 */
[----:B------:R-:W-:Y:S01]  /*76c0*/  @!PT LDS RZ, [RZ] ;  /* 0x00000000fffff984 */ /* 0x000fe20000000800 */
[----:B------:R-:W-:Y:S01]  /*76d0*/  @!PT LDS RZ, [RZ] ;  /* 0x00000000fffff984 */ /* 0x000fe20000000800 */
[----:B------:R2:W-:Y:S06]  /*76e0*/  MEMBAR.ALL.CTA ;  /* 0x0000000000007992 */ /* 0x0005ec0000008000 */
[----:B--2---:R-:W2:Y:S01]  /*76f0*/  FENCE.VIEW.ASYNC.S ;  /* 0x00000000000073c6 */ /* 0x004ea20000000000 */
[----:B------:R-:W-:Y:S01]  /*7700*/  @P6 SHF.L.U32 R2, R61, 0x1f, RZ ;  /* 0x0000001f3d026819 */ /* 0x000fe200000006ff */
[----:B--2---:R-:W-:Y:S06]  /*7710*/  BAR.SYNC.DEFER_BLOCKING 0x1, 0x80 ;  /* 0x0042000000007b1d */ /* 0x004fec0000010000 */
[----:B------:R-:W-:Y:S05]  /*7720*/  @P0 BRA `(.L_x_117) ;  /* 0x0000000000280947 */ /* 0x000fea0003800000 */
[----:B------:R-:W2:Y:S01]  /*7730*/  LDCU.64 UR6, c[0x0][0x348] ;  /* 0x00006900ff0677ac */ /* 0x000ea20008000a00 */
[----:B------:R-:W-:Y:S02]  /*7740*/  UIADD3 UR9, UPT, UPT, UR49, 0x20, URZ ;  /* 0x0000002031097890 */ /* 0x000fe4000fffe0ff */
[----:B------:R-:W-:Y:S01]  /*7750*/  UIADD3 UR8, UPT, UPT, UR43, 0x2400, URZ ;  /* 0x000024002b087890 */ /* 0x000fe2000fffe0ff */
[----:B------:R-:W-:Y:S01]  /*7760*/  UMOV UR10, UR50 ;  /* 0x00000032000a7c82 */ /* 0x000fe20008000000 */
[----:B------:R-:W-:Y:S01]  /*7770*/  UMOV UR11, UR60 ;  /* 0x0000003c000b7c82 */ /* 0x000fe20008000000 */
[----:B--2---:R-:W-:Y:S04]  /*7780*/  UIADD3 UR4, UP0, UPT, UR6, 0x680, URZ ;  /* 0x0000068006047890 */ /* 0x004fe8000ff1e0ff */
[----:B------:R-:W-:Y:S09]  /*7790*/  UIADD3.X UR5, UPT, UPT, URZ, UR7, URZ, UP0, !UPT ;  /* 0x00000007ff057290 */ /* 0x000ff200087fe4ff */
[----:B------:R2:W-:Y:S01]  /*77a0*/  UTMASTG.3D [UR8], [UR4] ;  /* 0x00000008040073b5 */ /* 0x0005e20008010000 */
[----:B------:R0:W-:Y:S01]  /*77b0*/  UTMACMDFLUSH ;  /* 0x00000000000079b7 */ /* 0x0001e20000000000 */
[----:B--2---:R-:W-:Y:S04]  /*77c0*/  DEPBAR.LE SB0, 0x1 ;  /* 0x000080400000791a */ /* 0x004fe80000000000 */
.L_x_117:
[----:B------:R-:W-:Y:S05]  /*77d0*/  BSYNC.RECONVERGENT B0 ;  /* 0x0000000000007941 */ /* 0x000fea0003800200 */
.L_x_116:
[----:B------:R-:W-:Y:S01]  /*77e0*/  BAR.SYNC.DEFER_BLOCKING 0x1, 0x80 ;  /* 0x0042000000007b1d */ /* 0x000fe20000010000 */
[----:B------:R-:W-:Y:S04]  /*77f0*/  UIADD3 UR4, UPT, UPT, UR45, 0x1, URZ ;  /* 0x000000012d047890 */ /* 0x000fe8000fffe0ff */
[----:B------:R-:W-:Y:S04]  /*7800*/  UISETP.NE.AND UP0, UPT, UR4, 0x4, UPT ;  /* 0x000000040400788c */ /* 0x000fe8000bf05270 */
[----:B------:R-:W-:Y:S01]  /*7810*/  USEL UR44, UR4, URZ, UP0 ;  /* 0x000000ff042c7287 */ /* 0x000fe20008000000 */
[----:B------:R2:W-:Y:S01]  /*7820*/  @P6 SYNCS.ARRIVE.TRANS64.RED.A1T0 RZ, [R16+URZ], RZ ;  /* 0x000000ff10ff69a7 */ /* 0x0005e200081004ff */
[----:B------:R-:W-:Y:S01]  /*7830*/  BSSY B1, `(.L_x_118) ;  /* 0x0000018000017945 */ /* 0x000fe20003800000 */
[----:B------:R-:W3:Y:S02]  /*7840*/  @P6 SYNCS.PHASECHK.TRANS64.TRYWAIT P0, [R0+URZ+0x20], R2 ;  /* 0x00002002000065a7 */ /* 0x000ee400080011ff */
[----:B---3--:R-:W-:Y:S01]  /*7850*/  @P6 SEL R76, RZ, 0x1, !P0 ;  /* 0x00000001ff4c6807 */ /* 0x008fe20004000000 */
[----:B--2---:R-:W-:Y:S06]  /*7860*/  @!P6 BRA `(.L_x_119) ;  /* 0x000000000050e947 */ /* 0x004fec0003800000 */
        /* <DEDUP_REMOVED lines=8> */
[----:B------:R-:W-:Y:S04]  /*78f0*/  SHF.L.U32 R5, R61, 0x1f, RZ ;  /* 0x0000001f3d057819 */ /* 0x000fe800000006ff */
[----:B------:R-:W1:Y:S02]  /*7900*/  SYNCS.PHASECHK.TRANS64.TRYWAIT P0, [R0+URZ+0x20], R5 ;  /* 0x00002005000075a7 */ /* 0x000e6400080011ff */
[----:B-1----:R-:W-:Y:S05]  /*7910*/  @!P0 BRA `(.L_x_122) ;  /* 0x0000001800dc8947 */ /* 0x002fea0003800000 */
.L_x_121:
[----:B------:R-:W-:Y:S05]  /*7920*/  BSYNC B0 ;  /* 0x0000000000007941 */ /* 0x000fea0003800000 */
.L_x_120:
[----:B------:R-:W-:Y:S02]  /*7930*/  ISETP.NE.AND P0, PT, R77, RZ, PT ;  /* 0x000000ff4d00720c */ /* 0x000fe40003f05270 */
[----:B------:R-:W-:Y:S11]  /*7940*/  IADD3 R74, PT, PT, R74, 0x1, RZ ;  /* 0x000000014a4a7810 */ /* 0x000ff60007ffe0ff */
[----:B-1----:R-:W-:Y:S01]  /*7950*/  @P0 IMAD.IADD R0, R62, 0x1, R2 ;  /* 0x000000013e000824 */ /* 0x002fe200078e0202 */
[----:B------:R-:W-:Y:S05]  /*7960*/  @P0 WARPSYNC.ALL ;  /* 0x0000000000000948 */ /* 0x000fea0003800000 */
[----:B------:R2:W3:Y:S04]  /*7970*/  @P0 LDSM.16.M88.4 R32, [R4+UR43+0x400] ;  /* 0x0004002b0420083b */ /* 0x0004e80008000200 */
[----:B------:R2:W4:Y:S04]  /*7980*/  @P0 LDSM.16.M88.4 R36, [R3+0x400] ;  /* 0x000400000324083b */ /* 0x0005280000000200 */
[----:B------:R2:W1:Y:S04]  /*7990*/  @P0 LDSM.16.M88.4 R40, [R2+0x400] ;  /* 0x000400000228083b */ /* 0x0004680000000200 */
[----:B------:R2:W1:Y:S02]  /*79a0*/  @P0 LDSM.16.M88.4 R44, [R0+0x400] ;  /* 0x00040000002c083b */ /* 0x0004640000000200 */
.L_x_119:
[----:B------:R-:W-:Y:S05]  /*79b0*/  BSYNC B1 ;  /* 0x0000000000017941 */ /* 0x000fea0003800000 */
.L_x_118:
[----:B--2---:R-:W-:Y:S05]  /*79c0*/  VIADD R0, R25, 0x40 ;  /* 0x0000004019007836 */ /* 0x004fea0000000000 */
        /* <DEDUP_REMOVED lines=20> */
.L_x_123:
        /* <DEDUP_REMOVED lines=12> */
[C---:B---3--:R-:W-:Y:S01]  /*7bd0*/  FFMA R28, R27.reuse, R32, R0 ;  /* 0x000000201b1c7223 */ /* 0x048fe20000000000 */
[C---:B------:R-:W-:Y:S01]  /*7be0*/  FMUL R4, R24.reuse, R8 ;  /* 0x0000000818047220 */ /* 0x040fe20000400000 */
[C---:B------:R-:W-:Y:S01]  /*7bf0*/  FFMA R29, R27.reuse, R33, R2 ;  /* 0x000000211b1d7223 */ /* 0x040fe20000000002 */
        /* <DEDUP_REMOVED lines=52> */
.L_x_125:
[----:B------:R-:W-:Y:S05]  /*7f40*/  BSYNC.RECONVERGENT B0 ;  /* 0x0000000000007941 */ /* 0x000fea0003800200 */
.L_x_124:
        /* <DEDUP_REMOVED lines=12> */
[----:B------:R-:W-:Y:S04]  /*8010*/  @P1 IMAD R74, R74, 0x2000, R75 ;  /* 0x000020004a4a1824 */ /* 0x000fe800078e024b */
[----:B------:R-:W-:Y:S05]  /*8020*/  @P1 VIADD R3, R74, UR43 ;  /* 0x0000002b4a031c36 */ /* 0x000fea0008000000 */
[----:B------:R-:W-:Y:S01]  /*8030*/  @P1 IADD3 R73, PT, PT, R73, R3, RZ ;  /* 0x0000000349491210 */ /* 0x000fe20007ffe0ff */
[----:B------:R-:W-:Y:S01]  /*8040*/  @P1 IMAD.IADD R3, R62, 0x1, R3 ;  /* 0x000000013e031824 */ /* 0x000fe200078e0203 */
[----:B------:R-:W-:Y:S06]  /*8050*/  @P0 BRA `(.L_x_129) ;  /* 0x00000000000c0947 */ /* 0x000fec0003800000 */
[----:B------:R-:W-:Y:S04]  /*8060*/  SHF.L.U32 R0, R61, 0x1f, RZ ;  /* 0x0000001f3d007819 */ /* 0x000fe800000006ff */
[----:B------:R-:W2:Y:S02]  /*8070*/  SYNCS.PHASECHK.TRANS64.TRYWAIT P0, [R2+URZ+0x20], R0 ;  /* 0x00002000020075a7 */ /* 0x000ea400080011ff */
[----:B--2---:R-:W-:Y:S05]  /*8080*/  @!P0 BRA `(.L_x_130) ;  /* 0x0000001400148947 */ /* 0x004fea0003800000 */
.L_x_129:
[----:B------:R-:W-:Y:S05]  /*8090*/  BSYNC B0 ;  /* 0x0000000000007941 */ /* 0x000fea0003800000 */
.L_x_128:
[----:B------:R-:W-:Y:S11]  /*80a0*/  ISETP.NE.AND P0, PT, R77, RZ, PT ;  /* 0x000000ff4d00720c */ /* 0x000ff60003f05270 */
[----:B------:R-:W-:Y:S02]  /*80b0*/  @!UPT UIADD3 URZ, UPT, UPT, URZ, URZ, URZ ;  /* 0x000000fffffff290 */ /* 0x000fe4000fffe0ff */
[----:B--2---:R-:W-:Y:S01]  /*80c0*/  @P0 IADD3 R0, PT, PT, R62, R73, RZ ;  /* 0x000000493e000210 */ /* 0x004fe20007ffe0ff */
[----:B------:R-:W-:Y:S05]  /*80d0*/  @P0 WARPSYNC.ALL ;  /* 0x0000000000000948 */ /* 0x000fea0003800000 */
[----:B------:R2:W3:Y:S04]  /*80e0*/  @P0 LDSM.16.M88.4 R32, [R74+UR43+0x400] ;  /* 0x0004002b4a20083b */ /* 0x0004e80008000200 */
[----:B------:R2:W4:Y:S04]  /*80f0*/  @P0 LDSM.16.M88.4 R36, [R3+0x400] ;  /* 0x000400000324083b */ /* 0x0005280000000200 */
[----:B------:R2:W1:Y:S04]  /*8100*/  @P0 LDSM.16.M88.4 R40, [R73+0x400] ;  /* 0x000400004928083b */ /* 0x0004680000000200 */
[----:B------:R2:W1:Y:S02]  /*8110*/  @P0 LDSM.16.M88.4 R44, [R0+0x400] ;  /* 0x00040000002c083b */ /* 0x0004640000000200 */
.L_x_127:
[----:B------:R-:W-:Y:S05]  /*8120*/  BSYNC B1 ;  /* 0x0000000000017941 */ /* 0x000fea0003800000 */
.L_x_126:
        /* <DEDUP_REMOVED lines=21> */
.L_x_131:
[----:B------:R-:W-:Y:S01]  /*8280*/  ISETP.NE.AND P0, PT, R64, RZ, PT ;  /* 0x000000ff4000720c */ /* 0x000fe20003f05270 */
[----:B------:R-:W-:Y:S05]  /*8290*/  WARPSYNC.ALL ;  /* 0x0000000000007948 */ /* 0x000fea0003800000 */
[----:B------:R-:W-:Y:S01]  /*82a0*/  R2UR UR4, R25 ;  /* 0x00000000190472ca */ /* 0x000fe200000e0000 */
[----:B------:R-:W-:Y:S11]  /*82b0*/  BSSY.RECONVERGENT B0, `(.L_x_132) ;  /* 0x000003f000007945 */ /* 0x000ff60003800200 */
[----:B------:R-:W-:Y:S01]  /*82c0*/  @!UPT UIADD3 URZ, UPT, UPT, URZ, URZ, URZ ;  /* 0x000000fffffff290 */ /* 0x000fe2000fffe0ff */
[----:B-1----:R-:W1:Y:S01]  /*82d0*/  LDTM.16dp128bit.x8 R4, tmem[UR4+0x60] ;  /* 0x00006004000479ee */ /* 0x002e620008180000 */
[----:B------:R-:W-:Y:S01]  /*82e0*/  R2UR UR4, R72 ;  /* 0x00000000480472ca */ /* 0x000fe200000e0000 */
[----:B------:R-:W-:Y:S11]  /*82f0*/  NOP ;  /* 0x0000000000007918 */ /* 0x000ff60000000000 */
[----:B------:R-:W-:Y:S01]  /*8300*/  @!UPT UIADD3 URZ, UPT, UPT, URZ, URZ, URZ ;  /* 0x000000fffffff290 */ /* 0x000fe2000fffe0ff */
[----:B------:R-:W-:Y:S04]  /*8310*/  UIADD3 UR4, UPT, UPT, UR4, 0xb0, URZ ;  /* 0x000000b004047890 */ /* 0x000fe8000fffe0ff */
[----:B------:R-:W-:Y:S01]  /*8320*/  UPRMT UR4, UR54, 0x654, UR4 ;  /* 0x0000065436047896 */ /* 0x000fe20008000004 */
[C---:B-1----:R-:W-:Y:S01]  /*8330*/  FMUL R0, R24.reuse, R4 ;  /* 0x0000000418007220 */ /* 0x042fe20000400000 */
[C---:B------:R-:W-:Y:S01]  /*8340*/  FMUL R2, R24.reuse, R5 ;  /* 0x0000000518027220 */ /* 0x040fe20000400000 */
[C---:B------:R-:W-:Y:S06]  /*8350*/  FMUL R3, R24.reuse, R6 ;  /* 0x0000000618037220 */ /* 0x040fec0000400000 */
[----:B------:R-:W-:Y:S01]  /*8360*/  SYNCS.ARRIVE.TRANS64.RED.A1T0 RZ, [UR4], RZ ;  /* 0x000000ffffff79a7 */ /* 0x000fe20008100404 */
[C---:B---3--:R-:W-:Y:S01]  /*8370*/  FFMA R28, R27.reuse, R32, R0 ;  /* 0x000000201b1c7223 */ /* 0x048fe20000000000 */
[C---:B------:R-:W-:Y:S01]  /*8380*/  FFMA R29, R27.reuse, R33, R2 ;  /* 0x000000211b1d7223 */ /* 0x040fe20000000002 */
[C---:B------:R-:W-:Y:S01]  /*8390*/  FMUL R7, R24.reuse, R7 ;  /* 0x0000000718077220 */ /* 0x040fe20000400000 */
[C---:B------:R-:W-:Y:S01]  /*83a0*/  FMUL R4, R24.reuse, R8 ;  /* 0x0000000818047220 */ /* 0x040fe20000400000 */
        /* <DEDUP_REMOVED lines=27> */
[----:B------:R-:W-:Y:S05]  /*8560*/  FFMA R15, R27, R47, R19 ;  /* 0x0000002f1b0f7223 */ /* 0x000fea0000000013 */
[----:B------:R1:W-:Y:S01]  /*8570*/  STSM.16.M88.4 [R71+0x6000], R12 ;  /* 0x0060000c47007844 */ /* 0x0003e20000000200 */
        /* <DEDUP_REMOVED lines=18> */
.L_x_133:
[----:B------:R-:W-:Y:S05]  /*86a0*/  BSYNC.RECONVERGENT B0 ;  /* 0x0000000000007941 */ /* 0x000fea0003800200 */
.L_x_132:
[----:B------:R-:W-:Y:S01]  /*86b0*/  BAR.SYNC.DEFER_BLOCKING 0x1, 0x80 ;  /* 0x0042000000007b1d */ /* 0x000fe20000010000 */
[----:B------:R-:W-:Y:S01]  /*86c0*/  UISETP.NE.AND UP0, UPT, UR46, -0x4, UPT ;  /* 0xfffffffc2e00788c */ /* 0x000fe2000bf05270 */
[----:B------:R-:W-:Y:S08]  /*86d0*/  IADD3 R22, PT, PT, R22, 0x1, RZ ;  /* 0x0000000116167810 */ /* 0x000ff00007ffe0ff */
[----:B------:R-:W-:Y:S05]  /*86e0*/  BRA.U !UP0, `(.L_x_134) ;  /* 0x0000000108287547 */ /* 0x000fea000b800000 */
[----:B------:R-:W-:Y:S01]  /*86f0*/  ISETP.NE.AND P0, PT, R67, RZ, PT ;  /* 0x000000ff4300720c */ /* 0x000fe20003f05270 */
[----:B------:R-:W-:Y:S01]  /*8700*/  IMAD.U32 R2, RZ, RZ, UR45 ;  /* 0x0000002dff027e24 */ /* 0x000fe2000f8e00ff */
[----:B------:R-:W-:Y:S01]  /*8710*/  UIADD3 UR4, UPT, UPT, UR45, 0x1, URZ ;  /* 0x000000012d047890 */ /* 0x000fe2000fffe0ff */
[----:B------:R-:W-:Y:S03]  /*8720*/  IMAD.U32 R0, RZ, RZ, UR54 ;  /* 0x00000036ff007e24 */ /* 0x000fe6000f8e00ff */
[----:B------:R-:W-:Y:S04]  /*8730*/  UISETP.NE.AND UP0, UPT, UR4, 0x4, UPT ;  /* 0x000000040400788c */ /* 0x000fe8000bf05270 */
[----:B------:R-:W-:Y:S03]  /*8740*/  USEL UR45, UR4, URZ, UP0 ;  /* 0x000000ff042d7287 */ /* 0x000fe60008000000 */
[----:B------:R-:W-:Y:S05]  /*8750*/  @P0 LEA R2, R2, UR43, 0x3 ;  /* 0x0000002b02020c11 */ /* 0x000fea000f8e18ff */
[----:B------:R-:W-:Y:S05]  /*8760*/  @P0 VIADD R2, R2, 0x40 ;  /* 0x0000004002020836 */ /* 0x000fea0000000000 */
[----:B------:R-:W-:Y:S04]  /*8770*/  @P0 PRMT R0, R0, 0x654, R2 ;  /* 0x0000065400000816 */ /* 0x000fe80000000002 */
[----:B------:R2:W-:Y:S03]  /*8780*/  @P0 SYNCS.ARRIVE.TRANS64.RED.A1T0 RZ, [R0+URZ], RZ ;  /* 0x000000ff00ff09a7 */ /* 0x0005e600081004ff */
.L_x_134:
[----:B------:R-:W-:Y:S01]  /*8790*/  R2UR UR5, R54 ;  /* 0x00000000360572ca */ /* 0x000fe200000e0000 */
[----:B------:R-:W-:Y:S01]  /*87a0*/  UISETP.NE.AND UP0, UPT, UR62, URZ, UPT ;  /* 0x000000ff3e00728c */ /* 0x000fe2000bf05270 */
[----:B------:R-:W-:Y:S01]  /*87b0*/  R2UR UR4, R55 ;  /* 0x00000000370472ca */ /* 0x000fe200000e0000 */
[----:B------:R-:W-:Y:S01]  /*87c0*/  UIADD3 UR46, UPT, UPT, UR46, 0x4, URZ ;  /* 0x000000042e2e7890 */ /* 0x000fe2000fffe0ff */
[----:B------:R-:W-:Y:S01]  /*87d0*/  ISETP.NE.AND P0, PT, R58, 0x2, PT ;  /* 0x000000023a00780c */ /* 0x000fe20003f05270 */
[----:B------:R-:W-:Y:S01]  /*87e0*/  UMOV UR60, UR61 ;  /* 0x0000003d003c7c82 */ /* 0x000fe20008000000 */
[----:B------:R-:W-:Y:S02]  /*87f0*/  ISETP.NE.AND P1, PT, R22, 0x4, PT ;  /* 0x000000041600780c */ /* 0x000fe40003f25270 */
[----:B------:R-:W-:Y:S02]  /*8800*/  SEL R2, RZ, 0x1, P0 ;  /* 0x00000001ff027807 */ /* 0x000fe40000000000 */
[----:B--2---:R-:W-:Y:S02]  /*8810*/  SEL R0, RZ, 0x1, P1 ;  /* 0x00000001ff007807 */ /* 0x004fe40000800000 */
[----:B------:R-:W-:Y:S01]  /*8820*/  LOP3.LUT R59, R59, R2, RZ, 0x3c, !PT ;  /* 0x000000023b3b7212 */ /* 0x000fe200078e3cff */
[----:B------:R-:W-:Y:S01]  /*8830*/  UIADD3 UR20, UPT, UPT, UR36, UR5, URZ ;  /* 0x0000000524147290 */ /* 0x000fe2000fffe0ff */
[----:B------:R-:W-:Y:S01]  /*8840*/  LOP3.LUT R60, R60, R0, RZ, 0x3c, !PT ;  /* 0x000000003c3c7212 */ /* 0x000fe200078e3cff */
[----:B------:R-:W-:Y:S01]  /*8850*/  UIADD3 UR16, UPT, UPT, UR37, UR4, URZ ;  /* 0x0000000425107290 */ /* 0x000fe2000fffe0ff */
[----:B------:R-:W-:Y:S02]  /*8860*/  SEL R58, R58, RZ, P0 ;  /* 0x000000ff3a3a7207 */ /* 0x000fe40000000000 */
[----:B------:R-:W-:Y:S01]  /*8870*/  SEL R22, R22, RZ, P1 ;  /* 0x000000ff16167207 */ /* 0x000fe20000800000 */
[----:B------:R-:W-:Y:S08]  /*8880*/  BRA.U UP0, `(.L_x_135) ;  /* 0xffffffd100887547 */ /* 0x000ff0000b83ffff */
[----:B------:R-:W-:-:S09]  /*8890*/  UISETP.NE.AND UP0, UPT, UR63, URZ, UPT ;  /* 0x000000ff3f00728c */ /* 0x000fd2000bf05270 */
[----:B------:R-:W-:Y:S05]  /*88a0*/  BRA.U !UP0, `(.L_x_136) ;  /* 0x0000000108487547 */ /* 0x000fea000b800000 */
[----:B------:R-:W2:Y:S02]  /*88b0*/  LDCU.64 UR4, c[0x0][0x890] ;  /* 0x00011200ff0477ac */ /* 0x000ea40008000a00 */
[----:B--2---:R-:W-:-:S04]  /*88c0*/  UISETP.NE.U32.AND UP0, UPT, UR4, URZ, UPT ;  /* 0x000000ff0400728c */ /* 0x004fc8000bf05070 */
[----:B------:R-:W-:-:S09]  /*88d0*/  UISETP.NE.AND.EX UP0, UPT, UR5, URZ, UPT, UP0 ;  /* 0x000000ff0500728c */ /* 0x000fd2000bf05300 */
[----:B------:R-:W-:Y:S05]  /*88e0*/  BRA.U UP0, `(.L_x_137) ;  /* 0x00000001000c7547 */ /* 0x000fea000b800000 */
[----:B------:R-:W-:-:S13]  /*88f0*/  FSETP.NEU.AND P0, PT, R27, RZ, PT ;  /* 0x000000ff1b00720b */ /* 0x000fda0003f0d000 */
[----:B------:R-:W-:Y:S05]  /*8900*/  @!P0 EXIT ;  /* 0x000000000000894d */ /* 0x000fea0003800000 */
[----:B------:R-:W-:Y:S05]  /*8910*/  BRA `(.L_x_136) ;  /* 0x00000000002c7947 */ /* 0x000fea0003800000 */
.L_x_137:
[----:B------:R-:W-:Y:S01]  /*8920*/  ISETP.NE.AND P0, PT, R57, RZ, PT ;  /* 0x000000ff3900720c */ /* 0x000fe20003f05270 */
[----:B------:R-:W-:-:S12]  /*8930*/  BSSY.RECONVERGENT B0, `(.L_x_136) ;  /* 0x0000009000007945 */ /* 0x000fd80003800200 */
[----:B------:R-:W-:Y:S05]  /*8940*/  @P0 BRA `(.L_x_138) ;  /* 0x0000000000140947 */ /* 0x000fea0003800000 */
[----:B------:R-:W2:Y:S02]  /*8950*/  LDCU.64 UR4, c[0x0][0x888] ;  /* 0x00011100ff0477ac */ /* 0x000ea40008000a00 */
[----:B--2---:R-:W-:-:S04]  /*8960*/  ISETP.NE.U32.AND P0, PT, RZ, UR4, PT ;  /* 0x00000004ff007c0c */ /* 0x004fc8000bf05070 */
[----:B------:R-:W-:-:S13]  /*8970*/  ISETP.NE.AND.EX P0, PT, RZ, UR5, PT, P0 ;  /* 0x00000005ff007c0c */ /* 0x000fda000bf05300 */
[----:B------:R-:W-:Y:S05]  /*8980*/  @!P0 EXIT ;  /* 0x000000000000894d */ /* 0x000fea0003800000 */
[----:B------:R-:W-:Y:S05]  /*8990*/  BRA `(.L_x_139) ;  /* 0x0000000000087947 */ /* 0x000fea0003800000 */
.L_x_138:
[----:B------:R-:W-:-:S13]  /*89a0*/  FSETP.NEU.AND P0, PT, R27, RZ, PT ;  /* 0x000000ff1b00720b */ /* 0x000fda0003f0d000 */
[----:B------:R-:W-:Y:S05]  /*89b0*/  @!P0 EXIT ;  /* 0x000000000000894d */ /* 0x000fea0003800000 */
.L_x_139:
[----:B------:R-:W-:Y:S05]  /*89c0*/  BSYNC.RECONVERGENT B0 ;  /* 0x0000000000007941 */ /* 0x000fea0003800200 */
.L_x_136:
[----:B------:R-:W-:Y:S01]  /*89d0*/  ULEA UR4, UR45, UR43, 0x3 ;  /* 0x0000002b2d047291 */ /* 0x000fe2000f8e18ff */
[----:B------:R-:W-:-:S04]  /*89e0*/  DEPBAR.LE SB0, 0x0 ;  /* 0x000080000000791a */ /* 0x000fc80000000000 */
[----:B------:R-:W-:-:S04]  /*89f0*/  UIADD3 UR4, UPT, UPT, UR4, 0x40, URZ ;  /* 0x0000004004047890 */ /* 0x000fc8000fffe0ff */
[----:B------:R-:W-:-:S09]  /*8a00*/  UPRMT UR4, UR54, 0x654, UR4 ;  /* 0x0000065436047896 */ /* 0x000fd20008000004 */
[----:B------:R-:W-:Y:S01]  /*8a10*/  SYNCS.ARRIVE.TRANS64.RED.A1T0 RZ, [UR4], RZ ;  /* 0x000000ffffff79a7 */ /* 0x000fe20008100404 */
[----:B------:R-:W-:Y:S05]  /*8a20*/  EXIT ;  /* 0x000000000000794d */ /* 0x000fea0003800000 */
.L_x_24:
[----:B--2---:R2:W3:Y:S02]  /*8a30*/  SYNCS.PHASECHK.TRANS64.TRYWAIT P0, [R0+URZ+0xe0], R2 ;  /* 0x0000e002000075a7 */ /* 0x0044e400080011ff */
[----:B---3--:R-:W-:Y:S05]  /*8a40*/  @!P0 NANOSLEEP.SYNCS 0x989680 ;  /* 0x009896800000895d */ /* 0x008fea0003900000 */
[----:B------:R-:W3:Y:S02]  /*8a50*/  @!P0 SYNCS.PHASECHK.TRANS64 P0, [R0+URZ+0xe0], R2 ;  /* 0x0000e002000085a7 */ /* 0x000ee400080010ff */
[----:B---3--:R-:W-:Y:S05]  /*8a60*/  @!P0 BRA `(.L_x_24) ;  /* 0xfffffffc00f08947 */ /* 0x008fea000383ffff */
[----:B------:R-:W-:Y:S05]  /*8a70*/  BRA `(.L_x_140) ;  /* 0xffffff8c00807947 */ /* 0x000fea000383ffff */
.L_x_27:
[----:B-1----:R-:W-:-:S07]  /*8a80*/  MOV R0, UR57 ;  /* 0x0000003900007c02 */ /* 0x002fce0008000f00 */
.L_x_141:
[----:B-1----:R1:W2:Y:S02]  /*8a90*/  SYNCS.PHASECHK.TRANS64.TRYWAIT P0, [R0+URZ+0x10], R3 ;  /* 0x00001003000075a7 */ /* 0x0022a400080011ff */
[----:B--2---:R-:W-:Y:S05]  /*8aa0*/  @!P0 NANOSLEEP.SYNCS 0x989680 ;  /* 0x009896800000895d */ /* 0x004fea0003900000 */
[----:B------:R-:W2:Y:S02]  /*8ab0*/  @!P0 SYNCS.PHASECHK.TRANS64 P0, [R0+URZ+0x10], R3 ;  /* 0x00001003000085a7 */ /* 0x000ea400080010ff */
[----:B--2---:R-:W-:Y:S05]  /*8ac0*/  @!P0 BRA `(.L_x_141) ;  /* 0xfffffffc00f08947 */ /* 0x004fea000383ffff */
[----:B------:R-:W-:Y:S05]  /*8ad0*/  BRA `(.L_x_26) ;  /* 0xffffff8c00c87947 */ /* 0x000fea000383ffff */
.L_x_36:
[----:B-1----:R-:W-:-:S07]  /*8ae0*/  MOV R0, UR57 ;  /* 0x0000003900007c02 */ /* 0x002fce0008000f00 */
.L_x_142:
[----:B-1----:R1:W2:Y:S02]  /*8af0*/  SYNCS.PHASECHK.TRANS64.TRYWAIT P0, [R0+URZ+0x10], R3 ;  /* 0x00001003000075a7 */ /* 0x0022a400080011ff */
[----:B--2---:R-:W-:Y:S05]  /*8b00*/  @!P0 NANOSLEEP.SYNCS 0x989680 ;  /* 0x009896800000895d */ /* 0x004fea0003900000 */
[----:B------:R-:W2:Y:S02]  /*8b10*/  @!P0 SYNCS.PHASECHK.TRANS64 P0, [R0+URZ+0x10], R3 ;  /* 0x00001003000085a7 */ /* 0x000ea400080010ff */
[----:B--2---:R-:W-:Y:S05]  /*8b20*/  @!P0 BRA `(.L_x_142) ;  /* 0xfffffffc00f08947 */ /* 0x004fea000383ffff */
[----:B------:R-:W-:Y:S05]  /*8b30*/  BRA `(.L_x_35) ;  /* 0xffffff9400207947 */ /* 0x000fea000383ffff */
.L_x_43:
[----:B-1----:R1:W4:Y:S02]  /*8b40*/  SYNCS.PHASECHK.TRANS64.TRYWAIT P0, [R3+URZ+0x70], R0 ;  /* 0x00007000030075a7 */ /* 0x00232400080011ff */
[----:B----4-:R-:W-:Y:S05]  /*8b50*/  @!P0 NANOSLEEP.SYNCS 0x989680 ;  /* 0x009896800000895d */ /* 0x010fea0003900000 */
[----:B------:R-:W4:Y:S02]  /*8b60*/  @!P0 SYNCS.PHASECHK.TRANS64 P0, [R3+URZ+0x70], R0 ;  /* 0x00007000030085a7 */ /* 0x000f2400080010ff */
[----:B----4-:R-:W-:Y:S05]  /*8b70*/  @!P0 BRA `(.L_x_43) ;  /* 0xfffffffc00f08947 */ /* 0x010fea000383ffff */
[----:B------:R-:W-:Y:S05]  /*8b80*/  BRA `(.L_x_143) ;  /* 0xffffff9800587947 */ /* 0x000fea000383ffff */
.L_x_47:
[----:B------:R-:W-:-:S07]  /*8b90*/  MOV R0, UR4 ;  /* 0x0000000400007c02 */ /* 0x000fce0008000f00 */
.L_x_144:
[----:B-1----:R1:W2:Y:S02]  /*8ba0*/  SYNCS.PHASECHK.TRANS64.TRYWAIT P0, [R0+URZ], R2 ;  /* 0x00000002000075a7 */ /* 0x0022a400080011ff */
[----:B--2---:R-:W-:Y:S05]  /*8bb0*/  @!P0 NANOSLEEP.SYNCS 0x989680 ;  /* 0x009896800000895d */ /* 0x004fea0003900000 */
[----:B------:R-:W2:Y:S02]  /*8bc0*/  @!P0 SYNCS.PHASECHK.TRANS64 P0, [R0+URZ], R2 ;  /* 0x00000002000085a7 */ /* 0x000ea400080010ff */
[----:B--2---:R-:W-:Y:S05]  /*8bd0*/  @!P0 BRA `(.L_x_144) ;  /* 0xfffffffc00f08947 */ /* 0x004fea000383ffff */
[----:B------:R-:W-:Y:S05]  /*8be0*/  BRA `(.L_x_145) ;  /* 0xffffffa000047947 */ /* 0x000fea000383ffff */
.L_x_50:
[----:B-1----:R1:W2:Y:S02]  /*8bf0*/  SYNCS.PHASECHK.TRANS64.TRYWAIT P0, [R2+URZ+0xd0], R4 ;  /* 0x0000d004020075a7 */ /* 0x0022a400080011ff */
[----:B--2---:R-:W-:Y:S05]  /*8c00*/  @!P0 NANOSLEEP.SYNCS 0x989680 ;  /* 0x009896800000895d */ /* 0x004fea0003900000 */
[----:B------:R-:W2:Y:S02]  /*8c10*/  @!P0 SYNCS.PHASECHK.TRANS64 P0, [R2+URZ+0xd0], R4 ;  /* 0x0000d004020085a7 */ /* 0x000ea400080010ff */
[----:B--2---:R-:W-:Y:S05]  /*8c20*/  @!P0 BRA `(.L_x_50) ;  /* 0xfffffffc00f08947 */ /* 0x004fea000383ffff */
[----:B------:R-:W-:Y:S05]  /*8c30*/  BRA `(.L_x_146) ;  /* 0xffffffa000607947 */ /* 0x000fea000383ffff */
.L_x_51:
[----:B------:R-:W-:-:S07]  /*8c40*/  MOV R2, UR4 ;  /* 0x0000000400027c02 */ /* 0x000fce0008000f00 */
.L_x_147:
[----:B-1----:R1:W2:Y:S02]  /*8c50*/  SYNCS.PHASECHK.TRANS64.TRYWAIT P0, [R2+URZ+0x80], R5 ;  /* 0x00008005020075a7 */ /* 0x0022a400080011ff */
[----:B--2---:R-:W-:Y:S05]  /*8c60*/  @!P0 NANOSLEEP.SYNCS 0x989680 ;  /* 0x009896800000895d */ /* 0x004fea0003900000 */
[----:B------:R-:W2:Y:S02]  /*8c70*/  @!P0 SYNCS.PHASECHK.TRANS64 P0, [R2+URZ+0x80], R5 ;  /* 0x00008005020085a7 */ /* 0x000ea400080010ff */
[----:B--2---:R-:W-:Y:S05]  /*8c80*/  @!P0 BRA `(.L_x_147) ;  /* 0xfffffffc00f08947 */ /* 0x004fea000383ffff */
[----:B------:R-:W-:Y:S05]  /*8c90*/  BRA `(.L_x_148) ;  /* 0xffffffa000707947 */ /* 0x000fea000383ffff */
.L_x_52:
[----:B-1----:R1:W2:Y:S02]  /*8ca0*/  SYNCS.PHASECHK.TRANS64.TRYWAIT P1, [R2+URZ+0x70], R4 ;  /* 0x00007004020075a7 */ /* 0x0022a400080211ff */
[----:B--2---:R-:W-:Y:S05]  /*8cb0*/  @!P1 NANOSLEEP.SYNCS 0x989680 ;  /* 0x009896800000995d */ /* 0x004fea0003900000 */
[----:B------:R-:W2:Y:S02]  /*8cc0*/  @!P1 SYNCS.PHASECHK.TRANS64 P1, [R2+URZ+0x70], R4 ;  /* 0x00007004020095a7 */ /* 0x000ea400080210ff */
[----:B--2---:R-:W-:Y:S05]  /*8cd0*/  @!P1 BRA `(.L_x_52) ;  /* 0xfffffffc00f09947 */ /* 0x004fea000383ffff */
[----:B------:R-:W-:Y:S05]  /*8ce0*/  BRA `(.L_x_149) ;  /* 0xffffffa000a07947 */ /* 0x000fea000383ffff */
.L_x_55:
[----:B------:R-:W-:-:S07]  /*8cf0*/  MOV R0, UR4 ;  /* 0x0000000400007c02 */ /* 0x000fce0008000f00 */
.L_x_150:
[----:B-1----:R1:W2:Y:S02]  /*8d00*/  SYNCS.PHASECHK.TRANS64.TRYWAIT P0, [R0+URZ+0x80], R2 ;  /* 0x00008002000075a7 */ /* 0x0022a400080011ff */
[----:B--2---:R-:W-:Y:S05]  /*8d10*/  @!P0 NANOSLEEP.SYNCS 0x989680 ;  /* 0x009896800000895d */ /* 0x004fea0003900000 */
[----:B------:R-:W2:Y:S02]  /*8d20*/  @!P0 SYNCS.PHASECHK.TRANS64 P0, [R0+URZ+0x80], R2 ;  /* 0x00008002000085a7 */ /* 0x000ea400080010ff */
[----:B--2---:R-:W-:Y:S05]  /*8d30*/  @!P0 BRA `(.L_x_150) ;  /* 0xfffffffc00f08947 */ /* 0x004fea000383ffff */
[----:B------:R-:W-:Y:S05]  /*8d40*/  BRA `(.L_x_54) ;  /* 0xffffffa000f47947 */ /* 0x000fea000383ffff */
.L_x_62:
[----:B-1----:R1:W2:Y:S02]  /*8d50*/  SYNCS.PHASECHK.TRANS64.TRYWAIT P1, [R0+URZ+0x70], R2 ;  /* 0x00007002000075a7 */ /* 0x0022a400080211ff */
[----:B--2---:R-:W-:Y:S05]  /*8d60*/  @!P1 NANOSLEEP.SYNCS 0x989680 ;  /* 0x009896800000995d */ /* 0x004fea0003900000 */
[----:B------:R-:W2:Y:S02]  /*8d70*/  @!P1 SYNCS.PHASECHK.TRANS64 P1, [R0+URZ+0x70], R2 ;  /* 0x00007002000095a7 */ /* 0x000ea400080210ff */
[----:B--2---:R-:W-:Y:S05]  /*8d80*/  @!P1 BRA `(.L_x_62) ;  /* 0xfffffffc00f09947 */ /* 0x004fea000383ffff */
[----:B------:R-:W-:Y:S05]  /*8d90*/  BRA `(.L_x_151) ;  /* 0xffffffa8005c7947 */ /* 0x000fea000383ffff */
.L_x_63:
[----:B------:R-:W-:-:S13]  /*8da0*/  R2UR UR4, R13 ;  /* 0x000000000d0472ca */ /* 0x000fda00000e0000 */
[----:B------:R-:W-:-:S07]  /*8db0*/  MOV R2, UR4 ;  /* 0x0000000400027c02 */ /* 0x000fce0008000f00 */
.L_x_152:
[----:B-1----:R1:W2:Y:S02]  /*8dc0*/  SYNCS.PHASECHK.TRANS64.TRYWAIT P0, [R2+URZ+0xb0], R0 ;  /* 0x0000b000020075a7 */ /* 0x0022a400080011ff */
[----:B--2---:R-:W-:Y:S05]  /*8dd0*/  @!P0 NANOSLEEP.SYNCS 0x989680 ;  /* 0x009896800000895d */ /* 0x004fea0003900000 */
[----:B------:R-:W2:Y:S02]  /*8de0*/  @!P0 SYNCS.PHASECHK.TRANS64 P0, [R2+URZ+0xb0], R0 ;  /* 0x0000b000020085a7 */ /* 0x000ea400080010ff */
[----:B--2---:R-:W-:Y:S05]  /*8df0*/  @!P0 BRA `(.L_x_152) ;  /* 0xfffffffc00f08947 */ /* 0x004fea000383ffff */
[----:B------:R-:W-:Y:S05]  /*8e00*/  BRA `(.L_x_153) ;  /* 0xffffffa800b07947 */ /* 0x000fea000383ffff */
.L_x_66:
[----:B------:R-:W-:Y:S07]  /*8e10*/  MOV R0, UR5 ;  /* 0x0000000500007c02 */ /* 0x000fee0008000f00 */
.L_x_154:
[----:B-1----:R1:W2:Y:S02]  /*8e20*/  SYNCS.PHASECHK.TRANS64.TRYWAIT P0, [R0+URZ], R2 ;  /* 0x00000002000075a7 */ /* 0x0022a400080011ff */
[----:B--2---:R-:W-:Y:S05]  /*8e30*/  @!P0 NANOSLEEP.SYNCS 0x989680 ;  /* 0x009896800000895d */ /* 0x004fea0003900000 */
[----:B------:R-:W2:Y:S02]  /*8e40*/  @!P0 SYNCS.PHASECHK.TRANS64 P0, [R0+URZ], R2 ;  /* 0x00000002000085a7 */ /* 0x000ea400080010ff */
[----:B--2---:R-:W-:Y:S05]  /*8e50*/  @!P0 BRA `(.L_x_154) ;  /* 0xfffffffc00f08947 */ /* 0x004fea000383ffff */
[----:B------:R-:W-:Y:S05]  /*8e60*/  BRA `(.L_x_65) ;  /* 0xffffffa800cc7947 */ /* 0x000fea000383ffff */
.L_x_69:
[----:B------:R-:W-:-:S07]  /*8e70*/  MOV R0, UR4 ;  /* 0x0000000400007c02 */ /* 0x000fce0008000f00 */
.L_x_155:
[----:B--2---:R2:W3:Y:S02]  /*8e80*/  SYNCS.PHASECHK.TRANS64.TRYWAIT P0, [R0+URZ], R2 ;  /* 0x00000002000075a7 */ /* 0x0044e400080011ff */
[----:B---3--:R-:W-:Y:S05]  /*8e90*/  @!P0 NANOSLEEP.SYNCS 0x989680 ;  /* 0x009896800000895d */ /* 0x008fea0003900000 */
[----:B------:R-:W3:Y:S02]  /*8ea0*/  @!P0 SYNCS.PHASECHK.TRANS64 P0, [R0+URZ], R2 ;  /* 0x00000002000085a7 */ /* 0x000ee400080010ff */
[----:B---3--:R-:W-:Y:S05]  /*8eb0*/  @!P0 BRA `(.L_x_155) ;  /* 0xfffffffc00f08947 */ /* 0x008fea000383ffff */
[----:B------:R-:W-:Y:S05]  /*8ec0*/  BRA `(.L_x_156) ;  /* 0xffffffb000d87947 */ /* 0x000fea000383ffff */
.L_x_70:
[----:B------:R-:W-:-:S07]  /*8ed0*/  MOV R0, UR5 ;  /* 0x0000000500007c02 */ /* 0x000fce0008000f00 */
.L_x_157:
[----:B-1----:R1:W2:Y:S02]  /*8ee0*/  SYNCS.PHASECHK.TRANS64.TRYWAIT P0, [R0+URZ], R3 ;  /* 0x00000003000075a7 */ /* 0x0022a400080011ff */
[----:B--2---:R-:W-:Y:S05]  /*8ef0*/  @!P0 NANOSLEEP.SYNCS 0x989680 ;  /* 0x009896800000895d */ /* 0x004fea0003900000 */
[----:B------:R-:W2:Y:S02]  /*8f00*/  @!P0 SYNCS.PHASECHK.TRANS64 P0, [R0+URZ], R3 ;  /* 0x00000003000085a7 */ /* 0x000ea400080010ff */
[----:B--2---:R-:W-:Y:S05]  /*8f10*/  @!P0 BRA `(.L_x_157) ;  /* 0xfffffffc00f08947 */ /* 0x004fea000383ffff */
[----:B------:R-:W-:Y:S05]  /*8f20*/  BRA `(.L_x_158) ;  /* 0xffffffb000e47947 */ /* 0x000fea000383ffff */
.L_x_71:
[----:B------:R-:W-:-:S07]  /*8f30*/  MOV R0, UR5 ;  /* 0x0000000500007c02 */ /* 0x000fce0008000f00 */
.L_x_159:
[----:B-1----:R1:W2:Y:S02]  /*8f40*/  SYNCS.PHASECHK.TRANS64.TRYWAIT P0, [R0+URZ], R3 ;  /* 0x00000003000075a7 */ /* 0x0022a400080011ff */
[----:B--2---:R-:W-:Y:S05]  /*8f50*/  @!P0 NANOSLEEP.SYNCS 0x989680 ;  /* 0x009896800000895d */ /* 0x004fea0003900000 */
[----:B------:R-:W2:Y:S02]  /*8f60*/  @!P0 SYNCS.PHASECHK.TRANS64 P0, [R0+URZ], R3 ;  /* 0x00000003000085a7 */ /* 0x000ea400080010ff */
[----:B--2---:R-:W-:Y:S05]  /*8f70*/  @!P0 BRA `(.L_x_159) ;  /* 0xfffffffc00f08947 */ /* 0x004fea000383ffff */
[----:B------:R-:W-:Y:S05]  /*8f80*/  BRA `(.L_x_160) ;  /* 0xffffffb000f07947 */ /* 0x000fea000383ffff */
.L_x_72:
[----:B-1----:R-:W-:-:S07]  /*8f90*/  MOV R0, UR4 ;  /* 0x0000000400007c02 */ /* 0x002fce0008000f00 */
.L_x_161:
[----:B-1----:R1:W2:Y:S02]  /*8fa0*/  SYNCS.PHASECHK.TRANS64.TRYWAIT P0, [R0+URZ], R2 ;  /* 0x00000002000075a7 */ /* 0x0022a400080011ff */
[----:B--2---:R-:W-:Y:S05]  /*8fb0*/  @!P0 NANOSLEEP.SYNCS 0x989680 ;  /* 0x009896800000895d */ /* 0x004fea0003900000 */
[----:B------:R-:W2:Y:S02]  /*8fc0*/  @!P0 SYNCS.PHASECHK.TRANS64 P0, [R0+URZ], R2 ;  /* 0x00000002000085a7 */ /* 0x000ea400080010ff */
[----:B--2---:R-:W-:Y:S05]  /*8fd0*/  @!P0 BRA `(.L_x_161) ;  /* 0xfffffffc00f08947 */ /* 0x004fea000383ffff */
[----:B------:R-:W-:Y:S05]  /*8fe0*/  BRA `(.L_x_162) ;  /* 0xffffffb000fc7947 */ /* 0x000fea000383ffff */
.L_x_77:
[----:B--2---:R2:W3:Y:S02]  /*8ff0*/  SYNCS.PHASECHK.TRANS64.TRYWAIT P0, [R12+URZ+0x70], R0 ;  /* 0x000070000c0075a7 */ /* 0x0044e400080011ff */
[----:B---3--:R-:W-:Y:S05]  /*9000*/  @!P0 NANOSLEEP.SYNCS 0x989680 ;  /* 0x009896800000895d */ /* 0x008fea0003900000 */
[----:B------:R-:W3:Y:S02]  /*9010*/  @!P0 SYNCS.PHASECHK.TRANS64 P0, [R12+URZ+0x70], R0 ;  /* 0x000070000c0085a7 */ /* 0x000ee400080010ff */
[----:B---3--:R-:W-:Y:S05]  /*9020*/  @!P0 BRA `(.L_x_77) ;  /* 0xfffffffc00f08947 */ /* 0x008fea000383ffff */
[----:B------:R-:W-:Y:S05]  /*9030*/  BRA `(.L_x_163) ;  /* 0xffffffb800207947 */ /* 0x000fea000383ffff */
.L_x_80:
[----:B-1----:R-:W-:Y:S07]  /*9040*/  MOV R0, UR21 ;  /* 0x0000001500007c02 */ /* 0x002fee0008000f00 */
.L_x_164:
[----:B-1----:R1:W2:Y:S02]  /*9050*/  SYNCS.PHASECHK.TRANS64.TRYWAIT P2, [R0+URZ+0x68], R6 ;  /* 0x00006806000075a7 */ /* 0x0022a400080411ff */
[----:B--2---:R-:W-:Y:S05]  /*9060*/  @!P2 NANOSLEEP.SYNCS 0x989680 ;  /* 0x009896800000a95d */ /* 0x004fea0003900000 */
[----:B------:R-:W2:Y:S02]  /*9070*/  @!P2 SYNCS.PHASECHK.TRANS64 P2, [R0+URZ+0x68], R6 ;  /* 0x000068060000a5a7 */ /* 0x000ea400080410ff */
[----:B--2---:R-:W-:Y:S05]  /*9080*/  @!P2 BRA `(.L_x_164) ;  /* 0xfffffffc00f0a947 */ /* 0x004fea000383ffff */
[----:B------:R-:W-:Y:S05]  /*9090*/  BRA `(.L_x_79) ;  /* 0xffffffbc00887947 */ /* 0x000fea000383ffff */
.L_x_83:
[----:B------:R-:W-:Y:S07]  /*90a0*/  MOV R0, UR21 ;  /* 0x0000001500007c02 */ /* 0x000fee0008000f00 */
.L_x_165:
[----:B-1----:R1:W2:Y:S02]  /*90b0*/  SYNCS.PHASECHK.TRANS64.TRYWAIT P0, [R0+URZ+0x40], R9 ;  /* 0x00004009000075a7 */ /* 0x0022a400080011ff */
[----:B--2---:R-:W-:Y:S05]  /*90c0*/  @!P0 NANOSLEEP.SYNCS 0x989680 ;  /* 0x009896800000895d */ /* 0x004fea0003900000 */
[----:B------:R-:W2:Y:S02]  /*90d0*/  @!P0 SYNCS.PHASECHK.TRANS64 P0, [R0+URZ+0x40], R9 ;  /* 0x00004009000085a7 */ /* 0x000ea400080010ff */
[----:B--2---:R-:W-:Y:S05]  /*90e0*/  @!P0 BRA `(.L_x_165) ;  /* 0xfffffffc00f08947 */ /* 0x004fea000383ffff */
[----:B------:R-:W-:Y:S05]  /*90f0*/  BRA `(.L_x_166) ;  /* 0xffffffbc00e47947 */ /* 0x000fea000383ffff */
.L_x_84:
[----:B------:R-:W-:Y:S07]  /*9100*/  MOV R0, UR21 ;  /* 0x0000001500007c02 */ /* 0x000fee0008000f00 */
.L_x_167:
[----:B-1----:R1:W2:Y:S02]  /*9110*/  SYNCS.PHASECHK.TRANS64.TRYWAIT P0, [R0+URZ+0x48], R9 ;  /* 0x00004809000075a7 */ /* 0x0022a400080011ff */
[----:B--2---:R-:W-:Y:S05]  /*9120*/  @!P0 NANOSLEEP.SYNCS 0x989680 ;  /* 0x009896800000895d */ /* 0x004fea0003900000 */
[----:B------:R-:W2:Y:S02]  /*9130*/  @!P0 SYNCS.PHASECHK.TRANS64 P0, [R0+URZ+0x48], R9 ;  /* 0x00004809000085a7 */ /* 0x000ea400080010ff */
[----:B--2---:R-:W-:Y:S05]  /*9140*/  @!P0 BRA `(.L_x_167) ;  /* 0xfffffffc00f08947 */ /* 0x004fea000383ffff */
[----:B------:R-:W-:Y:S05]  /*9150*/  BRA `(.L_x_168) ;  /* 0xffffffc000247947 */ /* 0x000fea000383ffff */
.L_x_85:
[----:B------:R-:W-:Y:S07]  /*9160*/  MOV R0, UR21 ;  /* 0x0000001500007c02 */ /* 0x000fee0008000f00 */
.L_x_169:
[----:B-1----:R1:W2:Y:S02]  /*9170*/  SYNCS.PHASECHK.TRANS64.TRYWAIT P0, [R0+URZ+0x50], R9 ;  /* 0x00005009000075a7 */ /* 0x0022a400080011ff */
[----:B--2---:R-:W-:Y:S05]  /*9180*/  @!P0 NANOSLEEP.SYNCS 0x989680 ;  /* 0x009896800000895d */ /* 0x004fea0003900000 */
[----:B------:R-:W2:Y:S02]  /*9190*/  @!P0 SYNCS.PHASECHK.TRANS64 P0, [R0+URZ+0x50], R9 ;  /* 0x00005009000085a7 */ /* 0x000ea400080010ff */
[----:B--2---:R-:W-:Y:S05]  /*91a0*/  @!P0 BRA `(.L_x_169) ;  /* 0xfffffffc00f08947 */ /* 0x004fea000383ffff */
[----:B------:R-:W-:Y:S05]  /*91b0*/  BRA `(.L_x_170) ;  /* 0xffffffc0006c7947 */ /* 0x000fea000383ffff */
.L_x_86:
[----:B------:R-:W-:Y:S07]  /*91c0*/  MOV R0, UR21 ;  /* 0x0000001500007c02 */ /* 0x000fee0008000f00 */
.L_x_171:
[----:B-1----:R1:W2:Y:S02]  /*91d0*/  SYNCS.PHASECHK.TRANS64.TRYWAIT P0, [R0+URZ+0x58], R9 ;  /* 0x00005809000075a7 */ /* 0x0022a400080011ff */
[----:B--2---:R-:W-:Y:S05]  /*91e0*/  @!P0 NANOSLEEP.SYNCS 0x989680 ;  /* 0x009896800000895d */ /* 0x004fea0003900000 */
[----:B------:R-:W2:Y:S02]  /*91f0*/  @!P0 SYNCS.PHASECHK.TRANS64 P0, [R0+URZ+0x58], R9 ;  /* 0x00005809000085a7 */ /* 0x000ea400080010ff */
[----:B--2---:R-:W-:Y:S05]  /*9200*/  @!P0 BRA `(.L_x_171) ;  /* 0xfffffffc00f08947 */ /* 0x004fea000383ffff */
[----:B------:R-:W-:Y:S05]  /*9210*/  BRA `(.L_x_172) ;  /* 0xffffffc000b07947 */ /* 0x000fea000383ffff */
.L_x_88:
[----:B------:R-:W-:-:S07]  /*9220*/  MOV R0, UR21 ;  /* 0x0000001500007c02 */ /* 0x000fce0008000f00 */
.L_x_173:
[----:B-1----:R1:W3:Y:S02]  /*9230*/  SYNCS.PHASECHK.TRANS64.TRYWAIT P0, [R0+URZ+0x40], R2 ;  /* 0x00004002000075a7 */ /* 0x0022e400080011ff */
[----:B---3--:R-:W-:Y:S05]  /*9240*/  @!P0 NANOSLEEP.SYNCS 0x989680 ;  /* 0x009896800000895d */ /* 0x008fea0003900000 */
[----:B------:R-:W3:Y:S02]  /*9250*/  @!P0 SYNCS.PHASECHK.TRANS64 P0, [R0+URZ+0x40], R2 ;  /* 0x00004002000085a7 */ /* 0x000ee400080010ff */
[----:B---3--:R-:W-:Y:S05]  /*9260*/  @!P0 BRA `(.L_x_173) ;  /* 0xfffffffc00f08947 */ /* 0x008fea000383ffff */
[----:B------:R-:W-:Y:S05]  /*9270*/  BRA `(.L_x_174) ;  /* 0xffffffc400287947 */ /* 0x000fea000383ffff */
.L_x_89:
[----:B-1----:R-:W-:-:S07]  /*9280*/  MOV R0, UR21 ;  /* 0x0000001500007c02 */ /* 0x002fce0008000f00 */
.L_x_175:
[----:B-1----:R1:W3:Y:S02]  /*9290*/  SYNCS.PHASECHK.TRANS64.TRYWAIT P0, [R0+URZ+0x48], R2 ;  /* 0x00004802000075a7 */ /* 0x0022e400080011ff */
[----:B---3--:R-:W-:Y:S05]  /*92a0*/  @!P0 NANOSLEEP.SYNCS 0x989680 ;  /* 0x009896800000895d */ /* 0x008fea0003900000 */
[----:B------:R-:W3:Y:S02]  /*92b0*/  @!P0 SYNCS.PHASECHK.TRANS64 P0, [R0+URZ+0x48], R2 ;  /* 0x00004802000085a7 */ /* 0x000ee400080010ff */
[----:B---3--:R-:W-:Y:S05]  /*92c0*/  @!P0 BRA `(.L_x_175) ;  /* 0xfffffffc00f08947 */ /* 0x008fea000383ffff */
[----:B------:R-:W-:Y:S05]  /*92d0*/  BRA `(.L_x_176) ;  /* 0xffffffc400187947 */ /* 0x000fea000383ffff */
.L_x_90:
[----:B-1----:R-:W-:-:S07]  /*92e0*/  MOV R0, UR21 ;  /* 0x0000001500007c02 */ /* 0x002fce0008000f00 */
.L_x_177:
[----:B-1----:R1:W3:Y:S02]  /*92f0*/  SYNCS.PHASECHK.TRANS64.TRYWAIT P0, [R0+URZ+0x50], R2 ;  /* 0x00005002000075a7 */ /* 0x0022e400080011ff */
[----:B---3--:R-:W-:Y:S05]  /*9300*/  @!P0 NANOSLEEP.SYNCS 0x989680 ;  /* 0x009896800000895d */ /* 0x008fea0003900000 */
[----:B------:R-:W3:Y:S02]  /*9310*/  @!P0 SYNCS.PHASECHK.TRANS64 P0, [R0+URZ+0x50], R2 ;  /* 0x00005002000085a7 */ /* 0x000ee400080010ff */
[----:B---3--:R-:W-:Y:S05]  /*9320*/  @!P0 BRA `(.L_x_177) ;  /* 0xfffffffc00f08947 */ /* 0x008fea000383ffff */
[----:B------:R-:W-:Y:S05]  /*9330*/  BRA `(.L_x_178) ;  /* 0xffffffc400087947 */ /* 0x000fea000383ffff */
.L_x_92:
[----:B-1----:R1:W2:Y:S02]  /*9340*/  SYNCS.PHASECHK.TRANS64.TRYWAIT P0, [R3+URZ+0x70], R0 ;  /* 0x00007000030075a7 */ /* 0x0022a400080011ff */
[----:B--2---:R-:W-:Y:S05]  /*9350*/  @!P0 NANOSLEEP.SYNCS 0x989680 ;  /* 0x009896800000895d */ /* 0x004fea0003900000 */
[----:B------:R-:W2:Y:S02]  /*9360*/  @!P0 SYNCS.PHASECHK.TRANS64 P0, [R3+URZ+0x70], R0 ;  /* 0x00007000030085a7 */ /* 0x000ea400080010ff */
[----:B--2---:R-:W-:Y:S05]  /*9370*/  @!P0 BRA `(.L_x_92) ;  /* 0xfffffffc00f08947 */ /* 0x004fea000383ffff */
[----:B------:R-:W-:Y:S05]  /*9380*/  BRA `(.L_x_179) ;  /* 0xffffffc400dc7947 */ /* 0x000fea000383ffff */
.L_x_103:
[----:B-1----:R-:W-:Y:S04]  /*9390*/  MOV R0, UR43 ;  /* 0x0000002b00007c02 */ /* 0x002fe80008000f00 */
[----:B------:R1:W2:Y:S03]  /*93a0*/  SYNCS.PHASECHK.TRANS64.TRYWAIT P1, [R0+URZ+0x20], R3 ;  /* 0x00002003000075a7 */ /* 0x0002a600080211ff */
[----:B--2---:R-:W-:Y:S05]  /*93b0*/  @!P1 NANOSLEEP.SYNCS 0x989680 ;  /* 0x009896800000995d */ /* 0x004fea0003900000 */
[----:B------:R-:W2:Y:S02]  /*93c0*/  @!P1 SYNCS.PHASECHK.TRANS64 P1, [R0+URZ+0x20], R3 ;  /* 0x00002003000095a7 */ /* 0x000ea400080210ff */
[----:B--2---:R-:W-:Y:S05]  /*93d0*/  @!P1 BRA `(.L_x_103) ;  /* 0xfffffffc00ec9947 */ /* 0x004fea000383ffff */
[----:B------:R-:W-:Y:S05]  /*93e0*/  BRA `(.L_x_102) ;  /* 0xffffffd400787947 */ /* 0x000fea000383ffff */
.L_x_105:
[----:B-1----:R1:W3:Y:S02]  /*93f0*/  SYNCS.PHASECHK.TRANS64.TRYWAIT P0, [R72+URZ+0x90], R2 ;  /* 0x00009002480075a7 */ /* 0x0022e400080011ff */
[----:B---3--:R-:W-:Y:S05]  /*9400*/  @!P0 NANOSLEEP.SYNCS 0x989680 ;  /* 0x009896800000895d */ /* 0x008fea0003900000 */
[----:B------:R-:W3:Y:S02]  /*9410*/  @!P0 SYNCS.PHASECHK.TRANS64 P0, [R72+URZ+0x90], R2 ;  /* 0x00009002480085a7 */ /* 0x000ee400080010ff */
[----:B---3--:R-:W-:Y:S05]  /*9420*/  @!P0 BRA `(.L_x_105) ;  /* 0xfffffffc00f08947 */ /* 0x008fea000383ffff */
[----:B------:R-:W-:Y:S05]  /*9430*/  BRA `(.L_x_104) ;  /* 0xffffffd400a47947 */ /* 0x000fea000383ffff */
.L_x_114:
[----:B-1----:R1:W2:Y:S02]  /*9440*/  SYNCS.PHASECHK.TRANS64.TRYWAIT P0, [R2+URZ+0x20], R0 ;  /* 0x00002000020075a7 */ /* 0x0022a400080011ff */
[----:B--2---:R-:W-:Y:S05]  /*9450*/  @!P0 NANOSLEEP.SYNCS 0x989680 ;  /* 0x009896800000895d */ /* 0x004fea0003900000 */
[----:B------:R-:W2:Y:S02]  /*9460*/  @!P0 SYNCS.PHASECHK.TRANS64 P0, [R2+URZ+0x20], R0 ;  /* 0x00002000020085a7 */ /* 0x000ea400080010ff */
[----:B--2---:R-:W-:Y:S05]  /*9470*/  @!P0 BRA `(.L_x_114) ;  /* 0xfffffffc00f08947 */ /* 0x004fea000383ffff */
[----:B------:R-:W-:Y:S05]  /*9480*/  BRA `(.L_x_113) ;  /* 0xffffffdc00487947 */ /* 0x000fea000383ffff */
.L_x_122:
[----:B-1----:R1:W2:Y:S02]  /*9490*/  SYNCS.PHASECHK.TRANS64.TRYWAIT P0, [R0+URZ+0x20], R5 ;  /* 0x00002005000075a7 */ /* 0x0022a400080011ff */
[----:B--2---:R-:W-:Y:S05]  /*94a0*/  @!P0 NANOSLEEP.SYNCS 0x989680 ;  /* 0x009896800000895d */ /* 0x004fea0003900000 */
[----:B------:R-:W2:Y:S02]  /*94b0*/  @!P0 SYNCS.PHASECHK.TRANS64 P0, [R0+URZ+0x20], R5 ;  /* 0x00002005000085a7 */ /* 0x000ea400080010ff */
[----:B--2---:R-:W-:Y:S05]  /*94c0*/  @!P0 BRA `(.L_x_122) ;  /* 0xfffffffc00f08947 */ /* 0x004fea000383ffff */
[----:B------:R-:W-:Y:S05]  /*94d0*/  BRA `(.L_x_121) ;  /* 0xffffffe400107947 */ /* 0x000fea000383ffff */
.L_x_130:
[----:B--2---:R2:W3:Y:S02]  /*94e0*/  SYNCS.PHASECHK.TRANS64.TRYWAIT P0, [R2+URZ+0x20], R0 ;  /* 0x00002000020075a7 */ /* 0x0044e400080011ff */
[----:B---3--:R-:W-:Y:S05]  /*94f0*/  @!P0 NANOSLEEP.SYNCS 0x989680 ;  /* 0x009896800000895d */ /* 0x008fea0003900000 */
[----:B------:R-:W3:Y:S02]  /*9500*/  @!P0 SYNCS.PHASECHK.TRANS64 P0, [R2+URZ+0x20], R0 ;  /* 0x00002000020085a7 */ /* 0x000ee400080010ff */
[----:B---3--:R-:W-:Y:S05]  /*9510*/  @!P0 BRA `(.L_x_130) ;  /* 0xfffffffc00f08947 */ /* 0x008fea000383ffff */
[----:B------:R-:W-:Y:S05]  /*9520*/  BRA `(.L_x_129) ;  /* 0xffffffe800d87947 */ /* 0x000fea000383ffff */
        .weak           $__internal_0_$__cuda_sm10x_tcgen05_guardrail_trap_col_being_dealloced_not_returned_by_alloc
        .type           $__internal_0_$__cuda_sm10x_tcgen05_guardrail_trap_col_being_dealloced_not_returned_by_alloc,@function
        .size           $__internal_0_$__cuda_sm10x_tcgen05_guardrail_trap_col_being_dealloced_not_returned_by_alloc,($__internal_1_$__cuda_sm10x_tcgen05_guardrail_trap_phase_invalid_during_alloc - $__internal_0_$__cuda_sm10x_tcgen05_guardrail_trap_col_being_dealloced_not_returned_by_alloc)
$__internal_0_$__cuda_sm10x_tcgen05_guardrail_trap_col_being_dealloced_not_returned_by_alloc:
[----:B------:R-:W-:Y:S05]  /*9530*/  BPT.TRAP 0x1 ;  /* 0x000000040000795c */ /* 0x000fea0000300000 */
[----:B------:R-:W-:-:S04]  /*9540*/  HFMA2 R3, -RZ, RZ, 0, 0 ;  /* 0x00000000ff037431 */ /* 0x000fc800000001ff */
[----:B------:R-:W-:Y:S05]  /*9550*/  RET.REL.NODEC R2 `(_ZN7cutlass13device_kernelINS_4gemm6kernel13GemmUniversalIN4cute5tupleIJiiiiEEENS1_10collective13CollectiveMmaINS1_35MainloopSm100TmaUmmaWarpSpecializedILi2ELi2ELi4ENS5_IJNS4_1CILi1EEENSA_ILi2EEESB_EEEEENS5_IJNSA_ILi64EEENSA_ILi128EEESG_EEEfNS5_IJlSB_lEEEfSI_NS4_8TiledMMAINS4_8MMA_AtomIJNS4_17SM100_MMA_TF32_SSINS_10tfloat32_tESM_fLi64ELi128ELNS4_4UMMA5MajorE0ELSO_0ELNSN_7ScaleInE0ELSP_0EEEEEENS4_6LayoutINS5_IJSB_SB_SB_EEENS5_IJNSA_ILi0EEESU_SU_EEEEENS5_IJNS4_10UnderscoreESX_SX_EEEEENS4_23SM90_TMA_LOAD_MULTICASTENS4_14ComposedLayoutINS4_7SwizzleILi3ELi4ELi3EEENS4_18smem_ptr_flag_bitsILi32EEENSS_INS5_IJNSA_ILi8EEENSA_ILi32EEEEEENS5_IJS17_SB_EEEEEEEvNS4_8identityENS4_13SM90_TMA_LOADES1B_vS1C_EENS_8epilogue10collective18CollectiveEpilogueINS1F_23Sm100TmaWarpSpecializedILi4ELi2ELi16ELb1ELb0EEEJSH_NS5_IJNSS_ISF_SB_EENSS_IS17_SB_EEEEEfSI_fSI_NS1F_6fusion15FusionCallbacksIS1J_NS1N_17LinearCombinationIffffLNS_15FloatRoundStyleE2EEESH_S1M_JEEENS4_5SM1004TMEM4LOAD26SM100_TMEM_LOAD_16dp128b8xES1D_S1B_NS4_17SM75_U32x4_LDSM_NENS4_14SM90_TMA_STOREES1B_NS4_17SM90_U32x4_STSM_NENS4_39AutoVectorizingCopyWithAssumedAlignmentILi128EEEEEEvvEEEEvNT_6ParamsE) ;  /* 0xffffff6802a87950 */ /* 0x000fea0003c3ffff */
        .weak           $__internal_1_$__cuda_sm10x_tcgen05_guardrail_trap_phase_invalid_during_alloc
        .type           $__internal_1_$__cuda_sm10x_tcgen05_guardrail_trap_phase_invalid_during_alloc,@function
        .size           $__internal_1_$__cuda_sm10x_tcgen05_guardrail_trap_phase_invalid_during_alloc,($__internal_2_$__cuda_sm10x_tcgen05_guardrail_trap_unallocated_columns_being_dealloced - $__internal_1_$__cuda_sm10x_tcgen05_guardrail_trap_phase_invalid_during_alloc)
$__internal_1_$__cuda_sm10x_tcgen05_guardrail_trap_phase_invalid_during_alloc:
[----:B------:R-:W-:Y:S05]  /*9560*/  BPT.TRAP 0x1 ;  /* 0x000000040000795c */ /* 0x000fea0000300000 */
[----:B------:R-:W-:-:S04]  /*9570*/  MOV R5, 0x0 ;  /* 0x0000000000057802 */ /* 0x000fc80000000f00 */
[----:B------:R-:W-:Y:S05]  /*9580*/  RET.REL.NODEC R4 `(_ZN7cutlass13device_kernelINS_4gemm6kernel13GemmUniversalIN4cute5tupleIJiiiiEEENS1_10collective13CollectiveMmaINS1_35MainloopSm100TmaUmmaWarpSpecializedILi2ELi2ELi4ENS5_IJNS4_1CILi1EEENSA_ILi2EEESB_EEEEENS5_IJNSA_ILi64EEENSA_ILi128EEESG_EEEfNS5_IJlSB_lEEEfSI_NS4_8TiledMMAINS4_8MMA_AtomIJNS4_17SM100_MMA_TF32_SSINS_10tfloat32_tESM_fLi64ELi128ELNS4_4UMMA5MajorE0ELSO_0ELNSN_7ScaleInE0ELSP_0EEEEEENS4_6LayoutINS5_IJSB_SB_SB_EEENS5_IJNSA_ILi0EEESU_SU_EEEEENS5_IJNS4_10UnderscoreESX_SX_EEEEENS4_23SM90_TMA_LOAD_MULTICASTENS4_14ComposedLayoutINS4_7SwizzleILi3ELi4ELi3EEENS4_18smem_ptr_flag_bitsILi32EEENSS_INS5_IJNSA_ILi8EEENSA_ILi32EEEEEENS5_IJS17_SB_EEEEEEEvNS4_8identityENS4_13SM90_TMA_LOADES1B_vS1C_EENS_8epilogue10collective18CollectiveEpilogueINS1F_23Sm100TmaWarpSpecializedILi4ELi2ELi16ELb1ELb0EEEJSH_NS5_IJNSS_ISF_SB_EENSS_IS17_SB_EEEEEfSI_fSI_NS1F_6fusion15FusionCallbacksIS1J_NS1N_17LinearCombinationIffffLNS_15FloatRoundStyleE2EEESH_S1M_JEEENS4_5SM1004TMEM4LOAD26SM100_TMEM_LOAD_16dp128b8xES1D_S1B_NS4_17SM75_U32x4_LDSM_NENS4_14SM90_TMA_STOREES1B_NS4_17SM90_U32x4_STSM_NENS4_39AutoVectorizingCopyWithAssumedAlignmentILi128EEEEEEvvEEEEvNT_6ParamsE) ;  /* 0xffffff68049c7950 */ /* 0x000fea0003c3ffff */
        .weak           $__internal_2_$__cuda_sm10x_tcgen05_guardrail_trap_unallocated_columns_being_dealloced
        .type           $__internal_2_$__cuda_sm10x_tcgen05_guardrail_trap_unallocated_columns_being_dealloced,@function
        .size           $__internal_2_$__cuda_sm10x_tcgen05_guardrail_trap_unallocated_columns_being_dealloced,(.L_x_181 - $__internal_2_$__cuda_sm10x_tcgen05_guardrail_trap_unallocated_columns_being_dealloced)
$__internal_2_$__cuda_sm10x_tcgen05_guardrail_trap_unallocated_columns_being_dealloced:
[----:B------:R-:W-:Y:S05]  /*9590*/  BPT.TRAP 0x1 ;  /* 0x000000040000795c */ /* 0x000fea0000300000 */
[----:B------:R-:W-:-:S04]  /*95a0*/  HFMA2 R3, -RZ, RZ, 0, 0 ;  /* 0x00000000ff037431 */ /* 0x000fc800000001ff */
[----:B------:R-:W-:Y:S05]  /*95b0*/  RET.REL.NODEC R2 `(_ZN7cutlass13device_kernelINS_4gemm6kernel13GemmUniversalIN4cute5tupleIJiiiiEEENS1_10collective13CollectiveMmaINS1_35MainloopSm100TmaUmmaWarpSpecializedILi2ELi2ELi4ENS5_IJNS4_1CILi1EEENSA_ILi2EEESB_EEEEENS5_IJNSA_ILi64EEENSA_ILi128EEESG_EEEfNS5_IJlSB_lEEEfSI_NS4_8TiledMMAINS4_8MMA_AtomIJNS4_17SM100_MMA_TF32_SSINS_10tfloat32_tESM_fLi64ELi128ELNS4_4UMMA5MajorE0ELSO_0ELNSN_7ScaleInE0ELSP_0EEEEEENS4_6LayoutINS5_IJSB_SB_SB_EEENS5_IJNSA_ILi0EEESU_SU_EEEEENS5_IJNS4_10UnderscoreESX_SX_EEEEENS4_23SM90_TMA_LOAD_MULTICASTENS4_14ComposedLayoutINS4_7SwizzleILi3ELi4ELi3EEENS4_18smem_ptr_flag_bitsILi32EEENSS_INS5_IJNSA_ILi8EEENSA_ILi32EEEEEENS5_IJS17_SB_EEEEEEEvNS4_8identityENS4_13SM90_TMA_LOADES1B_vS1C_EENS_8epilogue10collective18CollectiveEpilogueINS1F_23Sm100TmaWarpSpecializedILi4ELi2ELi16ELb1ELb0EEEJSH_NS5_IJNSS_ISF_SB_EENSS_IS17_SB_EEEEEfSI_fSI_NS1F_6fusion15FusionCallbacksIS1J_NS1N_17LinearCombinationIffffLNS_15FloatRoundStyleE2EEESH_S1M_JEEENS4_5SM1004TMEM4LOAD26SM100_TMEM_LOAD_16dp128b8xES1D_S1B_NS4_17SM75_U32x4_LDSM_NENS4_14SM90_TMA_STOREES1B_NS4_17SM90_U32x4_STSM_NENS4_39AutoVectorizingCopyWithAssumedAlignmentILi128EEEEEEvvEEEEvNT_6ParamsE) ;  /* 0xffffff6802907950 */ /* 0x000fea0003c3ffff */
.L_x_180:
[----:B------:R-:W-:-:S00]  /*95c0*/  BRA `(.L_x_180) ;  /* 0xfffffffc00fc7947 */ /* 0x000fc0000383ffff */
[----:B------:R-:W-:-:S00]  /*95d0*/  NOP ;  /* 0x0000000000007918 */ /* 0x000fc00000000000 */
        /* <DEDUP_REMOVED lines=10> */
.L_x_181:


//--------------------- .nv.global.init           --------------------------
	.section	.nv.global.init,"aw",@progbits
.nv.global.init:
	.type		$str$27,@object
	.size		$str$27,($str$28 - $str$27)
$str$27:
        /*0000*/ 	.byte	0x28, 0x61, 0x64, 0x64, 0x72, 0x65, 0x73, 0x73, 0x20, 0x26, 0x20, 0x6d, 0x61, 0x73, 0x6b, 0x29
        /*0010*/ 	.byte	0x20, 0x3d, 0x3d, 0x20, 0x30, 0x00
	.type		$str$28,@object
	.size		$str$28,($str$26 - $str$28)
$str$28:
        /*0016*/ 	.byte	0x2f, 0x74, 0x6d, 0x70, 0x2f, 0x63, 0x75, 0x74, 0x6c, 0x61, 0x73, 0x73, 0x5f, 0x73, 0x77, 0x65
        /*0026*/ 	.byte	0x65, 0x70, 0x5f, 0x73, 0x72, 0x63, 0x2f, 0x69, 0x6e, 0x63, 0x6c, 0x75, 0x64, 0x65, 0x2f, 0x63
        /*0036*/ 	.byte	0x75, 0x74, 0x65, 0x2f, 0x70, 0x6f, 0x69, 0x6e, 0x74, 0x65, 0x72, 0x5f, 0x66, 0x6c, 0x61, 0x67
        /*0046*/ 	.byte	0x67, 0x65, 0x64, 0x2e, 0x68, 0x70, 0x70, 0x00
	.type		$str$26,@object
	.size		$str$26,($str$25 - $str$26)
$str$26:
        /*004e*/ 	.byte	0x2f, 0x74, 0x6d, 0x70, 0x2f, 0x63, 0x75, 0x74, 0x6c, 0x61, 0x73, 0x73, 0x5f, 0x73, 0x77, 0x65
        /*005e*/ 	.byte	0x65, 0x70, 0x5f, 0x73, 0x72, 0x63, 0x2f, 0x69, 0x6e, 0x63, 0x6c, 0x75, 0x64, 0x65, 0x2f, 0x63
        /*006e*/ 	.byte	0x75, 0x74, 0x65, 0x2f, 0x61, 0x74, 0x6f, 0x6d, 0x2f, 0x63, 0x6f, 0x70, 0x79, 0x5f, 0x74, 0x72
        /*007e*/ 	.byte	0x61, 0x69, 0x74, 0x73, 0x5f, 0x73, 0x6d, 0x31, 0x30, 0x30, 0x2e, 0x68, 0x70, 0x70, 0x00
	.type		$str$25,@object
	.size		$str$25,(__unnamed_1 - $str$25)
$str$25:
        /*008d*/ 	.byte	0x28, 0x28, 0x75, 0x69, 0x6e, 0x74, 0x33, 0x32, 0x5f, 0x74, 0x28, 0x74, 0x68, 0x72, 0x65, 0x61
        /*009d*/ 	.byte	0x64, 0x49, 0x64, 0x78, 0x2e, 0x78, 0x29, 0x20, 0x2f, 0x20, 0x33, 0x32, 0x29, 0x20, 0x25, 0x20
        /*00ad*/ 	.byte	0x34, 0x29, 0x20, 0x3d, 0x3d, 0x20, 0x28, 0x28, 0x28, 0x74, 0x6d, 0x65, 0x6d, 0x5f, 0x61, 0x64
        /*00bd*/ 	.byte	0x64, 0x72, 0x20, 0x3e, 0x3e, 0x20, 0x31, 0x36, 0x29, 0x20, 0x2f, 0x20, 0x33, 0x32, 0x29, 0x20
        /*00cd*/ 	.byte	0x25, 0x20, 0x34, 0x29, 0x00
	.type		__unnamed_1,@object
	.size		__unnamed_1,(__unnamed_2 - __unnamed_1)
__unnamed_1:
        /*00d2*/ 	.byte	0x61, 0x75, 0x74, 0x6f, 0x20, 0x63, 0x75, 0x74, 0x65, 0x3a, 0x3a, 0x61, 0x73, 0x5f, 0x70, 0x6f
        /* <DEDUP_REMOVED lines=23> */
        /*0252*/ 	.byte	0x3c, 0x32, 0x30, 0x34, 0x38, 0x3e, 0x3e, 0x3e, 0x3e, 0x5d, 0x00
	.type		__unnamed_2,@object
	.size		__unnamed_2,(.L_2 - __unnamed_2)
__unnamed_2:
        /* <DEDUP_REMOVED lines=45> */
        /*052d*/ 	.byte	0x3e, 0x3e, 0x3e, 0x5d, 0x00
.L_2:


//--------------------- .nv.shared._ZN7cutlass13device_kernelINS_4gemm6kernel13GemmUniversalIN4cute5tupleIJiiiiEEENS1_10collective13CollectiveMmaINS1_35MainloopSm100TmaUmmaWarpSpecializedILi2ELi2ELi4ENS5_IJNS4_1CILi1EEENSA_ILi2EEESB_EEEEENS5_IJNSA_ILi64EEENSA_ILi128EEESG_EEEfNS5_IJlSB_lEEEfSI_NS4_8TiledMMAINS4_8MMA_AtomIJNS4_17SM100_MMA_TF32_SSINS_10tfloat32_tESM_fLi64ELi128ELNS4_4UMMA5MajorE0ELSO_0ELNSN_7ScaleInE0ELSP_0EEEEEENS4_6LayoutINS5_IJSB_SB_SB_EEENS5_IJNSA_ILi0EEESU_SU_EEEEENS5_IJNS4_10UnderscoreESX_SX_EEEEENS4_23SM90_TMA_LOAD_MULTICASTENS4_14ComposedLayoutINS4_7SwizzleILi3ELi4ELi3EEENS4_18smem_ptr_flag_bitsILi32EEENSS_INS5_IJNSA_ILi8EEENSA_ILi32EEEEEENS5_IJS17_SB_EEEEEEEvNS4_8identityENS4_13SM90_TMA_LOADES1B_vS1C_EENS_8epilogue10collective18CollectiveEpilogueINS1F_23Sm100TmaWarpSpecializedILi4ELi2ELi16ELb1ELb0EEEJSH_NS5_IJNSS_ISF_SB_EENSS_IS17_SB_EEEEEfSI_fSI_NS1F_6fusion15FusionCallbacksIS1J_NS1N_17LinearCombinationIffffLNS_15FloatRoundStyleE2EEESH_S1M_JEEENS4_5SM1004TMEM4LOAD26SM100_TMEM_LOAD_16dp128b8xES1D_S1B_NS4_17SM75_U32x4_LDSM_NENS4_14SM90_TMA_STOREES1B_NS4_17SM90_U32x4_STSM_NENS4_39AutoVectorizingCopyWithAssumedAlignmentILi128EEEEEEvvEEEEvNT_6ParamsE --------------------------
	.section	.nv.shared._ZN7cutlass13device_kernelINS_4gemm6kernel13GemmUniversalIN4cute5tupleIJiiiiEEENS1_10collective13CollectiveMmaINS1_35MainloopSm100TmaUmmaWarpSpecializedILi2ELi2ELi4ENS5_IJNS4_1CILi1EEENSA_ILi2EEESB_EEEEENS5_IJNSA_ILi64EEENSA_ILi128EEESG_EEEfNS5_IJlSB_lEEEfSI_NS4_8TiledMMAINS4_8MMA_AtomIJNS4_17SM100_MMA_TF32_SSINS_10tfloat32_tESM_fLi64ELi128ELNS4_4UMMA5MajorE0ELSO_0ELNSN_7ScaleInE0ELSP_0EEEEEENS4_6LayoutINS5_IJSB_SB_SB_EEENS5_IJNSA_ILi0EEESU_SU_EEEEENS5_IJNS4_10UnderscoreESX_SX_EEEEENS4_23SM90_TMA_LOAD_MULTICASTENS4_14ComposedLayoutINS4_7SwizzleILi3ELi4ELi3EEENS4_18smem_ptr_flag_bitsILi32EEENSS_INS5_IJNSA_ILi8EEENSA_ILi32EEEEEENS5_IJS17_SB_EEEEEEEvNS4_8identityENS4_13SM90_TMA_LOADES1B_vS1C_EENS_8epilogue10collective18CollectiveEpilogueINS1F_23Sm100TmaWarpSpecializedILi4ELi2ELi16ELb1ELb0EEEJSH_NS5_IJNSS_ISF_SB_EENSS_IS17_SB_EEEEEfSI_fSI_NS1F_6fusion15FusionCallbacksIS1J_NS1N_17LinearCombinationIffffLNS_15FloatRoundStyleE2EEESH_S1M_JEEENS4_5SM1004TMEM4LOAD26SM100_TMEM_LOAD_16dp128b8xES1D_S1B_NS4_17SM75_U32x4_LDSM_NENS4_14SM90_TMA_STOREES1B_NS4_17SM90_U32x4_STSM_NENS4_39AutoVectorizingCopyWithAssumedAlignmentILi128EEEEEEvvEEEEvNT_6ParamsE,"aw",@nobits
	.sectionflags	@""
	.align	16
	.zero		1024


//--------------------- .nv.shared.reserved.0     --------------------------
	.section	.nv.shared.reserved.0,"aw",@nobits
	.weak		__nv_reservedSMEM_offset_0_alias
	.size		__nv_reservedSMEM_offset_0_alias, 0, 64
	.other		__nv_reservedSMEM_offset_0_alias,@"STO_CUDA_RESERVED_SHARED STV_DEFAULT"
__nv_reservedSMEM_offset_0_alias:
	.zero		0
.nv.shared.reserved.0:
	.zero		64
	.weak		__nv_reservedSMEM_tcgen05_partition
	.type		__nv_reservedSMEM_tcgen05_partition,@object
	.size		__nv_reservedSMEM_tcgen05_partition,(.L_0 - __nv_reservedSMEM_tcgen05_partition)
__nv_reservedSMEM_tcgen05_partition:
	.zero		32
.L_0:


//--------------------- .nv.global                --------------------------
	.section	.nv.global,"aw",@nobits
.nv.global:
	.type		_ZN40_INTERNAL_ae477a04_4_k_cu_dc061b1c_311774cute1_E,@object
	.size		_ZN40_INTERNAL_ae477a04_4_k_cu_dc061b1c_311774cute1_E,(_ZN40_INTERNAL_ae477a04_4_k_cu_dc061b1c_311774cuda3std3__45__cpo6cbeginE - _ZN40_INTERNAL_ae477a04_4_k_cu_dc061b1c_311774cute1_E)
_ZN40_INTERNAL_ae477a04_4_k_cu_dc061b1c_311774cute1_E:
	.zero		1
	.type		_ZN40_INTERNAL_ae477a04_4_k_cu_dc061b1c_311774cuda3std3__45__cpo6cbeginE,@object
	.size		_ZN40_INTERNAL_ae477a04_4_k_cu_dc061b1c_311774cuda3std3__45__cpo6cbeginE,(_ZN40_INTERNAL_ae477a04_4_k_cu_dc061b1c_311774cuda3std3__48in_placeE - _ZN40_INTERNAL_ae477a04_4_k_cu_dc061b1c_311774cuda3std3__45__cpo6cbeginE)
_ZN40_INTERNAL_ae477a04_4_k_cu_dc061b1c_311774cuda3std3__45__cpo6cbeginE:
	.zero		1
	.type		_ZN40_INTERNAL_ae477a04_4_k_cu_dc061b1c_311774cuda3std3__48in_placeE,@object
	.size		_ZN40_INTERNAL_ae477a04_4_k_cu_dc061b1c_311774cuda3std3__48in_placeE,(_ZN40_INTERNAL_ae477a04_4_k_cu_dc061b1c_311774cuda3std6ranges3__45__cpo9iter_moveE - _ZN40_INTERNAL_ae477a04_4_k_cu_dc061b1c_311774cuda3std3__48in_placeE)
_ZN40_INTERNAL_ae477a04_4_k_cu_dc061b1c_311774cuda3std3__48in_placeE:
	.zero		1
	.type		_ZN40_INTERNAL_ae477a04_4_k_cu_dc061b1c_311774cuda3std6ranges3__45__cpo9iter_moveE,@object
	.size		_ZN40_INTERNAL_ae477a04_4_k_cu_dc061b1c_311774cuda3std6ranges3__45__cpo9iter_moveE,(_ZN40_INTERNAL_ae477a04_4_k_cu_dc061b1c_311774cuda3std3__45__cpo5beginE - _ZN40_INTERNAL_ae477a04_4_k_cu_dc061b1c_311774cuda3std6ranges3__45__cpo9iter_moveE)
_ZN40_INTERNAL_ae477a04_4_k_cu_dc061b1c_311774cuda3std6ranges3__45__cpo9iter_moveE:
	.zero		1
	.type		_ZN40_INTERNAL_ae477a04_4_k_cu_dc061b1c_311774cuda3std3__45__cpo5beginE,@object
	.size		_ZN40_INTERNAL_ae477a04_4_k_cu_dc061b1c_311774cuda3std3__45__cpo5beginE,(_ZN40_INTERNAL_ae477a04_4_k_cu_dc061b1c_311774cuda3std3__442_GLOBAL__N__ae477a04_4_k_cu_dc061b1c_311776ignoreE - _ZN40_INTERNAL_ae477a04_4_k_cu_dc061b1c_311774cuda3std3__45__cpo5beginE)
_ZN40_INTERNAL_ae477a04_4_k_cu_dc061b1c_311774cuda3std3__45__cpo5beginE:
	.zero		1
	.type		_ZN40_INTERNAL_ae477a04_4_k_cu_dc061b1c_311774cuda3std3__442_GLOBAL__N__ae477a04_4_k_cu_dc061b1c_311776ignoreE,@object
	.size		_ZN40_INTERNAL_ae477a04_4_k_cu_dc061b1c_311774cuda3std3__442_GLOBAL__N__ae477a04_4_k_cu_dc061b1c_311776ignoreE,(_ZN40_INTERNAL_ae477a04_4_k_cu_dc061b1c_311774cute7productE - _ZN40_INTERNAL_ae477a04_4_k_cu_dc061b1c_311774cuda3std3__442_GLOBAL__N__ae477a04_4_k_cu_dc061b1c_311776ignoreE)
_ZN40_INTERNAL_ae477a04_4_k_cu_dc061b1c_311774cuda3std3__442_GLOBAL__N__ae477a04_4_k_cu_dc061b1c_311776ignoreE:
	.zero		1
	.type		_ZN40_INTERNAL_ae477a04_4_k_cu_dc061b1c_311774cute7productE,@object
	.size		_ZN40_INTERNAL_ae477a04_4_k_cu_dc061b1c_311774cute7productE,(_ZN40_INTERNAL_ae477a04_4_k_cu_dc061b1c_311774cuda3std3__45__cpo3endE - _ZN40_INTERNAL_ae477a04_4_k_cu_dc061b1c_311774cute7productE)
_ZN40_INTERNAL_ae477a04_4_k_cu_dc061b1c_311774cute7productE:
	.zero		1
	.type		_ZN40_INTERNAL_ae477a04_4_k_cu_dc061b1c_311774cuda3std3__45__cpo3endE,@object
	.size		_ZN40_INTERNAL_ae477a04_4_k_cu_dc061b1c_311774cuda3std3__45__cpo3endE,(_ZN40_INTERNAL_ae477a04_4_k_cu_dc061b1c_311774cuda3std3__419piecewise_constructE - _ZN40_INTERNAL_ae477a04_4_k_cu_dc061b1c_311774cuda3std3__45__cpo3endE)
_ZN40_INTERNAL_ae477a04_4_k_cu_dc061b1c_311774cuda3std3__45__cpo3endE:
	.zero		1
	.type		_ZN40_INTERNAL_ae477a04_4_k_cu_dc061b1c_311774cuda3std3__419piecewise_constructE,@object
	.size		_ZN40_INTERNAL_ae477a04_4_k_cu_dc061b1c_311774cuda3std3__419piecewise_constructE,(_ZN40_INTERNAL_ae477a04_4_k_cu_dc061b1c_311774cuda3std3__45__cpo4cendE - _ZN40_INTERNAL_ae477a04_4_k_cu_dc061b1c_311774cuda3std3__419piecewise_constructE)
_ZN40_INTERNAL_ae477a04_4_k_cu_dc061b1c_311774cuda3std3__419piecewise_constructE:
	.zero		1
	.type		_ZN40_INTERNAL_ae477a04_4_k_cu_dc061b1c_311774cuda3std3__45__cpo4cendE,@object
	.size		_ZN40_INTERNAL_ae477a04_4_k_cu_dc061b1c_311774cuda3std3__45__cpo4cendE,(_ZN40_INTERNAL_ae477a04_4_k_cu_dc061b1c_311774cuda3std6ranges3__45__cpo4swapE - _ZN40_INTERNAL_ae477a04_4_k_cu_dc061b1c_311774cuda3std3__45__cpo4cendE)
_ZN40_INTERNAL_ae477a04_4_k_cu_dc061b1c_311774cuda3std3__45__cpo4cendE:
	.zero		1
	.type		_ZN40_INTERNAL_ae477a04_4_k_cu_dc061b1c_311774cuda3std6ranges3__45__cpo4swapE,@object
	.size		_ZN40_INTERNAL_ae477a04_4_k_cu_dc061b1c_311774cuda3std6ranges3__45__cpo4swapE,(.L_10 - _ZN40_INTERNAL_ae477a04_4_k_cu_dc061b1c_311774cuda3std6ranges3__45__cpo4swapE)
_ZN40_INTERNAL_ae477a04_4_k_cu_dc061b1c_311774cuda3std6ranges3__45__cpo4swapE:
	.zero		1
.L_10:


//--------------------- .nv.constant0._ZN7cutlass13device_kernelINS_4gemm6kernel13GemmUniversalIN4cute5tupleIJiiiiEEENS1_10collective13CollectiveMmaINS1_35MainloopSm100TmaUmmaWarpSpecializedILi2ELi2ELi4ENS5_IJNS4_1CILi1EEENSA_ILi2EEESB_EEEEENS5_IJNSA_ILi64EEENSA_ILi128EEESG_EEEfNS5_IJlSB_lEEEfSI_NS4_8TiledMMAINS4_8MMA_AtomIJNS4_17SM100_MMA_TF32_SSINS_10tfloat32_tESM_fLi64ELi128ELNS4_4UMMA5MajorE0ELSO_0ELNSN_7ScaleInE0ELSP_0EEEEEENS4_6LayoutINS5_IJSB_SB_SB_EEENS5_IJNSA_ILi0EEESU_SU_EEEEENS5_IJNS4_10UnderscoreESX_SX_EEEEENS4_23SM90_TMA_LOAD_MULTICASTENS4_14ComposedLayoutINS4_7SwizzleILi3ELi4ELi3EEENS4_18smem_ptr_flag_bitsILi32EEENSS_INS5_IJNSA_ILi8EEENSA_ILi32EEEEEENS5_IJS17_SB_EEEEEEEvNS4_8identityENS4_13SM90_TMA_LOADES1B_vS1C_EENS_8epilogue10collective18CollectiveEpilogueINS1F_23Sm100TmaWarpSpecializedILi4ELi2ELi16ELb1ELb0EEEJSH_NS5_IJNSS_ISF_SB_EENSS_IS17_SB_EEEEEfSI_fSI_NS1F_6fusion15FusionCallbacksIS1J_NS1N_17LinearCombinationIffffLNS_15FloatRoundStyleE2EEESH_S1M_JEEENS4_5SM1004TMEM4LOAD26SM100_TMEM_LOAD_16dp128b8xES1D_S1B_NS4_17SM75_U32x4_LDSM_NENS4_14SM90_TMA_STOREES1B_NS4_17SM90_U32x4_STSM_NENS4_39AutoVectorizingCopyWithAssumedAlignmentILi128EEEEEEvvEEEEvNT_6ParamsE --------------------------
	.section	.nv.constant0._ZN7cutlass13device_kernelINS_4gemm6kernel13GemmUniversalIN4cute5tupleIJiiiiEEENS1_10collective13CollectiveMmaINS1_35MainloopSm100TmaUmmaWarpSpecializedILi2ELi2ELi4ENS5_IJNS4_1CILi1EEENSA_ILi2EEESB_EEEEENS5_IJNSA_ILi64EEENSA_ILi128EEESG_EEEfNS5_IJlSB_lEEEfSI_NS4_8TiledMMAINS4_8MMA_AtomIJNS4_17SM100_MMA_TF32_SSINS_10tfloat32_tESM_fLi64ELi128ELNS4_4UMMA5MajorE0ELSO_0ELNSN_7ScaleInE0ELSP_0EEEEEENS4_6LayoutINS5_IJSB_SB_SB_EEENS5_IJNSA_ILi0EEESU_SU_EEEEENS5_IJNS4_10UnderscoreESX_SX_EEEEENS4_23SM90_TMA_LOAD_MULTICASTENS4_14ComposedLayoutINS4_7SwizzleILi3ELi4ELi3EEENS4_18smem_ptr_flag_bitsILi32EEENSS_INS5_IJNSA_ILi8EEENSA_ILi32EEEEEENS5_IJS17_SB_EEEEEEEvNS4_8identityENS4_13SM90_TMA_LOADES1B_vS1C_EENS_8epilogue10collective18CollectiveEpilogueINS1F_23Sm100TmaWarpSpecializedILi4ELi2ELi16ELb1ELb0EEEJSH_NS5_IJNSS_ISF_SB_EENSS_IS17_SB_EEEEEfSI_fSI_NS1F_6fusion15FusionCallbacksIS1J_NS1N_17LinearCombinationIffffLNS_15FloatRoundStyleE2EEESH_S1M_JEEENS4_5SM1004TMEM4LOAD26SM100_TMEM_LOAD_16dp128b8xES1D_S1B_NS4_17SM75_U32x4_LDSM_NENS4_14SM90_TMA_STOREES1B_NS4_17SM90_U32x4_STSM_NENS4_39AutoVectorizingCopyWithAssumedAlignmentILi128EEEEEEvvEEEEvNT_6ParamsE,"a",@progbits
	.sectionflags	@""
	.align	4
.nv.constant0._ZN7cutlass13device_kernelINS_4gemm6kernel13GemmUniversalIN4cute5tupleIJiiiiEEENS1_10collective13CollectiveMmaINS1_35MainloopSm100TmaUmmaWarpSpecializedILi2ELi2ELi4ENS5_IJNS4_1CILi1EEENSA_ILi2EEESB_EEEEENS5_IJNSA_ILi64EEENSA_ILi128EEESG_EEEfNS5_IJlSB_lEEEfSI_NS4_8TiledMMAINS4_8MMA_AtomIJNS4_17SM100_MMA_TF32_SSINS_10tfloat32_tESM_fLi64ELi128ELNS4_4UMMA5MajorE0ELSO_0ELNSN_7ScaleInE0ELSP_0EEEEEENS4_6LayoutINS5_IJSB_SB_SB_EEENS5_IJNSA_ILi0EEESU_SU_EEEEENS5_IJNS4_10UnderscoreESX_SX_EEEEENS4_23SM90_TMA_LOAD_MULTICASTENS4_14ComposedLayoutINS4_7SwizzleILi3ELi4ELi3EEENS4_18smem_ptr_flag_bitsILi32EEENSS_INS5_IJNSA_ILi8EEENSA_ILi32EEEEEENS5_IJS17_SB_EEEEEEEvNS4_8identityENS4_13SM90_TMA_LOADES1B_vS1C_EENS_8epilogue10collective18CollectiveEpilogueINS1F_23Sm100TmaWarpSpecializedILi4ELi2ELi16ELb1ELb0EEEJSH_NS5_IJNSS_ISF_SB_EENSS_IS17_SB_EEEEEfSI_fSI_NS1F_6fusion15FusionCallbacksIS1J_NS1N_17LinearCombinationIffffLNS_15FloatRoundStyleE2EEESH_S1M_JEEENS4_5SM1004TMEM4LOAD26SM100_TMEM_LOAD_16dp128b8xES1D_S1B_NS4_17SM75_U32x4_LDSM_NENS4_14SM90_TMA_STOREES1B_NS4_17SM90_U32x4_STSM_NENS4_39AutoVectorizingCopyWithAssumedAlignmentILi128EEEEEEvvEEEEvNT_6ParamsE:
	.zero		2944


//--------------------- SYMBOLS --------------------------

	.type		.nv.reservedSmem.offset0,@object
	.size		.nv.reservedSmem.offset0,0x4
	.type		.nv.reservedSmem.cap,@object
	.size		.nv.reservedSmem.cap,0x4
	.type		__assertfail,@function
